// auto-generated by cutlass_sweep.conv — config: {"arch": "sm_90", "cluster_m": 1, "cluster_n": 1, "conv_kind": "fprop", "dtype": "bf16", "ndim": 2, "tile_k": 32, "tile_m": 128, "tile_n": 128}
#include "cutlass/cutlass.h"
#include "cute/tensor.hpp"
#include "cutlass/kernel_hardware_info.hpp"
#include "cutlass/conv/convolution.h"
#include "cutlass/conv/dispatch_policy.hpp"
#include "cutlass/conv/collective/collective_builder.hpp"
#include "cutlass/conv/kernel/conv_universal.hpp"
#include "cutlass/conv/device/conv_universal_adapter.hpp"
#include "cutlass/epilogue/collective/collective_builder.hpp"

using namespace cute;
using Elem = cutlass::bfloat16_t;
using Acc  = float;
using LayoutAB = cutlass::layout::TensorNHWC;
using LayoutC  = cutlass::layout::TensorNHWC;
constexpr auto ConvOp = cutlass::conv::Operator::kFprop;
using TileShape    = Shape<_128, _128, Shape<_32>>;
using ClusterShape = Shape<_1, _1, _1>;

using CollectiveEpilogue = typename cutlass::epilogue::collective::CollectiveBuilder<
    cutlass::arch::Sm90, cutlass::arch::OpClassTensorOp,
    TileShape, ClusterShape,
    cutlass::epilogue::collective::EpilogueTileAuto,
    Acc, Acc,
    Elem, LayoutC, 128 / cutlass::sizeof_bits<Elem>::value,
    Elem, LayoutC, 128 / cutlass::sizeof_bits<Elem>::value,
    cutlass::epilogue::collective::EpilogueScheduleAuto
  >::CollectiveOp;

using CollectiveMainloop = typename cutlass::conv::collective::CollectiveBuilder<
    cutlass::arch::Sm90, cutlass::arch::OpClassTensorOp, ConvOp,
    Elem, LayoutAB, 128 / cutlass::sizeof_bits<Elem>::value,
    Elem, LayoutAB, 128 / cutlass::sizeof_bits<Elem>::value,
    Acc,
    TileShape, ClusterShape,
    cutlass::conv::collective::StageCountAutoCarveout<
        static_cast<int>(sizeof(typename CollectiveEpilogue::SharedStorage))>,
    cutlass::conv::collective::KernelScheduleAuto
  >::CollectiveOp;

using ProblemShape = cutlass::conv::ConvProblemShape<
    ConvOp, CollectiveMainloop::DispatchPolicy::NumSpatialDimensions>;
using ConvKernel = cutlass::conv::kernel::ConvUniversal<
    ProblemShape, CollectiveMainloop, CollectiveEpilogue>;
using Conv = cutlass::conv::device::ConvUniversalAdapter<ConvKernel>;

auto* _anchor = &cutlass::device_kernel<ConvKernel>;


// ===== COMPILED SASS (sm_90a) =====

	.target	sm_90a

	.elftype	@"ET_EXEC"


//--------------------- .note.nv.tkinfo           --------------------------
	.section	.note.nv.tkinfo,"",@"SHT_NOTE"
	.sectionflags	@"SHF_NOTE_NV_TKINFO"
	.tkinfo
        /*0018*/ 	.word	0x00000002
        /*0030*/ 	.string	""
        /*0030*/ 	.string	"ptxas"
        /*0030*/ 	.string	"Cuda compilation tools, release 13.0, V13.0.88"
        /*0030*/ 	.string	"Build cuda_13.0.r13.0/compiler.36424714_0"
        /*0030*/ 	.string	"-arch sm_90a -m 64 "



//--------------------- .note.nv.cuinfo           --------------------------
	.section	.note.nv.cuinfo,"",@"SHT_NOTE"
	.sectionflags	@"SHF_NOTE_NV_CUINFO"
        /*0018*/ 	.short	0x0002
        /*001a*/ 	.short	0x005a
        /*001c*/ 	.short	0x0082
	.zero		2


//--------------------- .nv.info                  --------------------------
	.section	.nv.info,"",@"SHT_CUDA_INFO"
	.align	4


	//----- nvinfo : EIATTR_REGCOUNT
	.align		4
        /*0000*/ 	.byte	0x04, 0x2f
        /*0002*/ 	.short	(.L_12 - .L_11)
	.align		4
.L_11:
        /*0004*/ 	.word	index@(_ZN7cutlass13device_kernelINS_4conv6kernel13ConvUniversalINS1_16ConvProblemShapeILNS1_8OperatorE0ELi2EEENS1_10collective14CollectiveConvINS1_46MainloopSm90TmaGmmaWarpSpecializedImplicitGemmILS5_0ELi14ELi2EN4cute5tupleIJNSA_1CILi1EEESD_SD_EEENS1_36KernelImplicitTmaWarpSpecializedSm90ELi1EEENSB_IJNSC_ILi128EEESH_NSB_IJNSC_ILi32EEEEEEEEENS_10bfloat16_tESL_NSA_8TiledMMAINSA_8MMA_AtomIJNSA_4SM904GMMA28MMA_64x128x16_F32BF16BF16_SSILNSP_5MajorE0ELSR_0ELNSP_7ScaleInE1ELSS_1EEEEEENSA_6LayoutISE_NSB_IJNSC_ILi0EEESW_SW_EEEEENSB_IJNSA_10UnderscoreESZ_SZ_EEEEENS7_6detail26Sm90ImplicitGemmTileTraitsINSA_20SM90_TMA_LOAD_IM2COLENSA_14ComposedLayoutINSA_7SwizzleILi2ELi4ELi3EEENSA_18smem_ptr_flag_bitsILi16EEENSV_INSB_IJNSB_IJNSC_ILi8EEENSC_ILi16EEEEEENSB_IJSI_SD_EEENSB_IJSD_NSC_ILi14EEEEEEEEENSB_IJNSB_IJSI_NSC_ILi256EEEEEENSB_IJSD_SW_EEENSB_IJSW_NSC_ILi4096EEEEEEEEEEEEEvEENS13_INSA_13SM90_TMA_LOADES1O_vEEEENS_8epilogue10collective6detail29Sm90TmaWarpSpecializedAdapterINS1U_15DefaultEpilogueISL_NSB_IJNSB_IJlllEEESD_SW_EEES1Z_NS1T_6thread17LinearCombinationISL_Li1EffLNS20_9ScaleType4KindE0ELNS_15FloatRoundStyleE2ESL_EENS_4gemm15EpilogueDefaultEEEEEvvEEEEvNT_6ParamsE)
        /*0008*/ 	.word	0x0000009a


	//----- nvinfo : EIATTR_FRAME_SIZE
	.align		4
.L_12:
        /*000c*/ 	.byte	0x04, 0x11
        /*000e*/ 	.short	(.L_14 - .L_13)
	.align		4
.L_13:
        /*0010*/ 	.word	index@(_ZN7cutlass13device_kernelINS_4conv6kernel13ConvUniversalINS1_16ConvProblemShapeILNS1_8OperatorE0ELi2EEENS1_10collective14CollectiveConvINS1_46MainloopSm90TmaGmmaWarpSpecializedImplicitGemmILS5_0ELi14ELi2EN4cute5tupleIJNSA_1CILi1EEESD_SD_EEENS1_36KernelImplicitTmaWarpSpecializedSm90ELi1EEENSB_IJNSC_ILi128EEESH_NSB_IJNSC_ILi32EEEEEEEEENS_10bfloat16_tESL_NSA_8TiledMMAINSA_8MMA_AtomIJNSA_4SM904GMMA28MMA_64x128x16_F32BF16BF16_SSILNSP_5MajorE0ELSR_0ELNSP_7ScaleInE1ELSS_1EEEEEENSA_6LayoutISE_NSB_IJNSC_ILi0EEESW_SW_EEEEENSB_IJNSA_10UnderscoreESZ_SZ_EEEEENS7_6detail26Sm90ImplicitGemmTileTraitsINSA_20SM90_TMA_LOAD_IM2COLENSA_14ComposedLayoutINSA_7SwizzleILi2ELi4ELi3EEENSA_18smem_ptr_flag_bitsILi16EEENSV_INSB_IJNSB_IJNSC_ILi8EEENSC_ILi16EEEEEENSB_IJSI_SD_EEENSB_IJSD_NSC_ILi14EEEEEEEEENSB_IJNSB_IJSI_NSC_ILi256EEEEEENSB_IJSD_SW_EEENSB_IJSW_NSC_ILi4096EEEEEEEEEEEEEvEENS13_INSA_13SM90_TMA_LOADES1O_vEEEENS_8epilogue10collective6detail29Sm90TmaWarpSpecializedAdapterINS1U_15DefaultEpilogueISL_NSB_IJNSB_IJlllEEESD_SW_EEES1Z_NS1T_6thread17LinearCombinationISL_Li1EffLNS20_9ScaleType4KindE0ELNS_15FloatRoundStyleE2ESL_EENS_4gemm15EpilogueDefaultEEEEEvvEEEEvNT_6ParamsE)
        /*0014*/ 	.word	0x00000000


	//----- nvinfo : EIATTR_MIN_STACK_SIZE
	.align		4
.L_14:
        /*0018*/ 	.byte	0x04, 0x12
        /*001a*/ 	.short	(.L_16 - .L_15)
	.align		4
.L_15:
        /*001c*/ 	.word	index@(_ZN7cutlass13device_kernelINS_4conv6kernel13ConvUniversalINS1_16ConvProblemShapeILNS1_8OperatorE0ELi2EEENS1_10collective14CollectiveConvINS1_46MainloopSm90TmaGmmaWarpSpecializedImplicitGemmILS5_0ELi14ELi2EN4cute5tupleIJNSA_1CILi1EEESD_SD_EEENS1_36KernelImplicitTmaWarpSpecializedSm90ELi1EEENSB_IJNSC_ILi128EEESH_NSB_IJNSC_ILi32EEEEEEEEENS_10bfloat16_tESL_NSA_8TiledMMAINSA_8MMA_AtomIJNSA_4SM904GMMA28MMA_64x128x16_F32BF16BF16_SSILNSP_5MajorE0ELSR_0ELNSP_7ScaleInE1ELSS_1EEEEEENSA_6LayoutISE_NSB_IJNSC_ILi0EEESW_SW_EEEEENSB_IJNSA_10UnderscoreESZ_SZ_EEEEENS7_6detail26Sm90ImplicitGemmTileTraitsINSA_20SM90_TMA_LOAD_IM2COLENSA_14ComposedLayoutINSA_7SwizzleILi2ELi4ELi3EEENSA_18smem_ptr_flag_bitsILi16EEENSV_INSB_IJNSB_IJNSC_ILi8EEENSC_ILi16EEEEEENSB_IJSI_SD_EEENSB_IJSD_NSC_ILi14EEEEEEEEENSB_IJNSB_IJSI_NSC_ILi256EEEEEENSB_IJSD_SW_EEENSB_IJSW_NSC_ILi4096EEEEEEEEEEEEEvEENS13_INSA_13SM90_TMA_LOADES1O_vEEEENS_8epilogue10collective6detail29Sm90TmaWarpSpecializedAdapterINS1U_15DefaultEpilogueISL_NSB_IJNSB_IJlllEEESD_SW_EEES1Z_NS1T_6thread17LinearCombinationISL_Li1EffLNS20_9ScaleType4KindE0ELNS_15FloatRoundStyleE2ESL_EENS_4gemm15EpilogueDefaultEEEEEvvEEEEvNT_6ParamsE)
        /*0020*/ 	.word	0x00000000
.L_16:


//--------------------- .nv.compat                --------------------------
	.section	.nv.compat,"",@"SHT_CUDA_COMPAT_INFO"
	.align	4
        /*0000*/ 	.byte	0x02, 0x09, 0x01, 0x00, 0x02, 0x02, 0x04, 0x00, 0x02, 0x05, 0x05, 0x00, 0x03, 0x07, 0x01, 0x01
        /*0010*/ 	.byte	0x02, 0x03, 0x01, 0x00, 0x02, 0x06, 0x01, 0x00, 0x04, 0x0b, 0x08, 0x00, 0x00, 0x00, 0x00, 0x00
        /*0020*/ 	.byte	0x00, 0x00, 0x00, 0x00


//--------------------- .nv.info._ZN7cutlass13device_kernelINS_4conv6kernel13ConvUniversalINS1_16ConvProblemShapeILNS1_8OperatorE0ELi2EEENS1_10collective14CollectiveConvINS1_46MainloopSm90TmaGmmaWarpSpecializedImplicitGemmILS5_0ELi14ELi2EN4cute5tupleIJNSA_1CILi1EEESD_SD_EEENS1_36KernelImplicitTmaWarpSpecializedSm90ELi1EEENSB_IJNSC_ILi128EEESH_NSB_IJNSC_ILi32EEEEEEEEENS_10bfloat16_tESL_NSA_8TiledMMAINSA_8MMA_AtomIJNSA_4SM904GMMA28MMA_64x128x16_F32BF16BF16_SSILNSP_5MajorE0ELSR_0ELNSP_7ScaleInE1ELSS_1EEEEEENSA_6LayoutISE_NSB_IJNSC_ILi0EEESW_SW_EEEEENSB_IJNSA_10UnderscoreESZ_SZ_EEEEENS7_6detail26Sm90ImplicitGemmTileTraitsINSA_20SM90_TMA_LOAD_IM2COLENSA_14ComposedLayoutINSA_7SwizzleILi2ELi4ELi3EEENSA_18smem_ptr_flag_bitsILi16EEENSV_INSB_IJNSB_IJNSC_ILi8EEENSC_ILi16EEEEEENSB_IJSI_SD_EEENSB_IJSD_NSC_ILi14EEEEEEEEENSB_IJNSB_IJSI_NSC_ILi256EEEEEENSB_IJSD_SW_EEENSB_IJSW_NSC_ILi4096EEEEEEEEEEEEEvEENS13_INSA_13SM90_TMA_LOADES1O_vEEEENS_8epilogue10collective6detail29Sm90TmaWarpSpecializedAdapterINS1U_15DefaultEpilogueISL_NSB_IJNSB_IJlllEEESD_SW_EEES1Z_NS1T_6thread17LinearCombinationISL_Li1EffLNS20_9ScaleType4KindE0ELNS_15FloatRoundStyleE2ESL_EENS_4gemm15EpilogueDefaultEEEEEvvEEEEvNT_6ParamsE --------------------------
	.section	.nv.info._ZN7cutlass13device_kernelINS_4conv6kernel13ConvUniversalINS1_16ConvProblemShapeILNS1_8OperatorE0ELi2EEENS1_10collective14CollectiveConvINS1_46MainloopSm90TmaGmmaWarpSpecializedImplicitGemmILS5_0ELi14ELi2EN4cute5tupleIJNSA_1CILi1EEESD_SD_EEENS1_36KernelImplicitTmaWarpSpecializedSm90ELi1EEENSB_IJNSC_ILi128EEESH_NSB_IJNSC_ILi32EEEEEEEEENS_10bfloat16_tESL_NSA_8TiledMMAINSA_8MMA_AtomIJNSA_4SM904GMMA28MMA_64x128x16_F32BF16BF16_SSILNSP_5MajorE0ELSR_0ELNSP_7ScaleInE1ELSS_1EEEEEENSA_6LayoutISE_NSB_IJNSC_ILi0EEESW_SW_EEEEENSB_IJNSA_10UnderscoreESZ_SZ_EEEEENS7_6detail26Sm90ImplicitGemmTileTraitsINSA_20SM90_TMA_LOAD_IM2COLENSA_14ComposedLayoutINSA_7SwizzleILi2ELi4ELi3EEENSA_18smem_ptr_flag_bitsILi16EEENSV_INSB_IJNSB_IJNSC_ILi8EEENSC_ILi16EEEEEENSB_IJSI_SD_EEENSB_IJSD_NSC_ILi14EEEEEEEEENSB_IJNSB_IJSI_NSC_ILi256EEEEEENSB_IJSD_SW_EEENSB_IJSW_NSC_ILi4096EEEEEEEEEEEEEvEENS13_INSA_13SM90_TMA_LOADES1O_vEEEENS_8epilogue10collective6detail29Sm90TmaWarpSpecializedAdapterINS1U_15DefaultEpilogueISL_NSB_IJNSB_IJlllEEESD_SW_EEES1Z_NS1T_6thread17LinearCombinationISL_Li1EffLNS20_9ScaleType4KindE0ELNS_15FloatRoundStyleE2ESL_EENS_4gemm15EpilogueDefaultEEEEEvvEEEEvNT_6ParamsE,"",@"SHT_CUDA_INFO"
	.sectionflags	@""
	.align	4


	//----- nvinfo : EIATTR_CUDA_API_VERSION
	.align		4
        /*0000*/ 	.byte	0x04, 0x37
        /*0002*/ 	.short	(.L_18 - .L_17)
.L_17:
        /*0004*/ 	.word	0x00000082


	//----- nvinfo : EIATTR_KPARAM_INFO
	.align		4
.L_18:
        /*0008*/ 	.byte	0x04, 0x17
        /*000a*/ 	.short	(.L_20 - .L_19)
.L_19:
        /*000c*/ 	.word	0x00000000
        /*0010*/ 	.short	0x0000
        /*0012*/ 	.short	0x0070
        /*0014*/ 	.byte	0x00, 0xf0, 0x01, 0x0e


	//----- nvinfo : EIATTR_SPARSE_MMA_MASK
	.align		4
.L_20:
        /*0018*/ 	.byte	0x03, 0x50
        /*001a*/ 	.short	0x0000


	//----- nvinfo : EIATTR_MAXREG_COUNT
	.align		4
        /*001c*/ 	.byte	0x03, 0x1b
        /*001e*/ 	.short	0x00ff


	//----- nvinfo : EIATTR_NUM_BARRIERS
	.align		4
        /*0020*/ 	.byte	0x02, 0x4c
        /*0022*/ 	.byte	0x01
	.zero		1


	//----- nvinfo : EIATTR_MERCURY_ISA_VERSION
	.align		4
        /*0024*/ 	.byte	0x03, 0x5f
        /*0026*/ 	.short	0x0101


	//----- nvinfo : EIATTR_COOP_GROUP_MASK_REGIDS
	.align		4
        /*0028*/ 	.byte	0x04, 0x29
        /*002a*/ 	.short	(.L_22 - .L_21)


	//   ....[0]....
.L_21:
        /*002c*/ 	.word	0xffffffff


	//   ....[1]....
        /*0030*/ 	.word	0xffffffff


	//   ....[2]....
        /*0034*/ 	.word	0xffffffff


	//----- nvinfo : EIATTR_COOP_GROUP_INSTR_OFFSETS
	.align		4
.L_22:
        /*0038*/ 	.byte	0x04, 0x28
        /*003a*/ 	.short	(.L_24 - .L_23)


	//   ....[0]....
.L_23:
        /*003c*/ 	.word	0x00000060


	//   ....[1]....
        /*0040*/ 	.word	0x00000070


	//   ....[2]....
        /*0044*/ 	.word	0x00000130


	//----- nvinfo : EIATTR_MBARRIER_INSTR_OFFSETS
	.align		4
.L_24:
        /*0048*/ 	.byte	0x04, 0x39
        /*004a*/ 	.short	(.L_26 - .L_25)


	//   ....[0]....
.L_25:
        /*004c*/ 	.word	0x00000270
        /*0050*/ 	.word	0x000000ff
        /*0054*/ 	.word	0x00038000
        /*0058*/ 	.short	0x0100
        /*005a*/ 	.byte	0x08
	.zero		1


	//   ....[1]....
        /*005c*/ 	.word	0x00000280
        /*0060*/ 	.word	0x000000ff
        /*0064*/ 	.word	0x00038070
        /*0068*/ 	.short	0x0100
        /*006a*/ 	.byte	0x08
	.zero		1


	//   ....[2]....
        /*006c*/ 	.word	0x00000290
        /*0070*/ 	.word	0x000000ff
        /*0074*/ 	.word	0x00038008
        /*0078*/ 	.short	0x0100
        /*007a*/ 	.byte	0x08
	.zero		1


	//   ....[3]....
        /*007c*/ 	.word	0x000002a0
        /*0080*/ 	.word	0x000000ff
        /*0084*/ 	.word	0x00038078
        /*0088*/ 	.short	0x0100
        /*008a*/ 	.byte	0x08
	.zero		1


	//   ....[4]....
        /*008c*/ 	.word	0x000002b0
        /*0090*/ 	.word	0x000000ff
        /*0094*/ 	.word	0x00038010
        /*0098*/ 	.short	0x0100
        /*009a*/ 	.byte	0x08
	.zero		1


	//   ....[5]....
        /*009c*/ 	.word	0x000002c0
        /*00a0*/ 	.word	0x000000ff
        /*00a4*/ 	.word	0x00038080
        /*00a8*/ 	.short	0x0100
        /*00aa*/ 	.byte	0x08
	.zero		1


	//   ....[6]....
        /*00ac*/ 	.word	0x000002d0
        /*00b0*/ 	.word	0x000000ff
        /*00b4*/ 	.word	0x00038018
        /*00b8*/ 	.short	0x0100
        /*00ba*/ 	.byte	0x08
	.zero		1


	//   ....[7]....
        /*00bc*/ 	.word	0x000002e0
        /*00c0*/ 	.word	0x000000ff
        /*00c4*/ 	.word	0x00038088
        /*00c8*/ 	.short	0x0100
        /*00ca*/ 	.byte	0x08
	.zero		1


	//   ....[8]....
        /*00cc*/ 	.word	0x000002f0
        /*00d0*/ 	.word	0x000000ff
        /*00d4*/ 	.word	0x00038020
        /*00d8*/ 	.short	0x0100
        /*00da*/ 	.byte	0x08
	.zero		1


	//   ....[9]....
        /*00dc*/ 	.word	0x00000300
        /*00e0*/ 	.word	0x000000ff
        /*00e4*/ 	.word	0x00038090
        /*00e8*/ 	.short	0x0100
        /*00ea*/ 	.byte	0x08
	.zero		1


	//   ....[10]....
        /*00ec*/ 	.word	0x00000310
        /*00f0*/ 	.word	0x000000ff
        /*00f4*/ 	.word	0x00038028
        /*00f8*/ 	.short	0x0100
        /*00fa*/ 	.byte	0x08
	.zero		1


	//   ....[11]....
        /*00fc*/ 	.word	0x00000320
        /*0100*/ 	.word	0x000000ff
        /*0104*/ 	.word	0x00038098
        /*0108*/ 	.short	0x0100
        /*010a*/ 	.byte	0x08
	.zero		1


	//   ....[12]....
        /*010c*/ 	.word	0x00000330
        /*0110*/ 	.word	0x000000ff
        /*0114*/ 	.word	0x00038030
        /*0118*/ 	.short	0x0100
        /*011a*/ 	.byte	0x08
	.zero		1


	//   ....[13]....
        /*011c*/ 	.word	0x00000340
        /*0120*/ 	.word	0x000000ff
        /*0124*/ 	.word	0x000380a0
        /*0128*/ 	.short	0x0100
        /*012a*/ 	.byte	0x08
	.zero		1


	//   ....[14]....
        /*012c*/ 	.word	0x00000350
        /*0130*/ 	.word	0x000000ff
        /*0134*/ 	.word	0x00038038
        /*0138*/ 	.short	0x0100
        /*013a*/ 	.byte	0x08
	.zero		1


	//   ....[15]....
        /*013c*/ 	.word	0x00000360
        /*0140*/ 	.word	0x000000ff
        /*0144*/ 	.word	0x000380a8
        /*0148*/ 	.short	0x0100
        /*014a*/ 	.byte	0x08
	.zero		1


	//   ....[16]....
        /*014c*/ 	.word	0x00000370
        /*0150*/ 	.word	0x000000ff
        /*0154*/ 	.word	0x00038040
        /*0158*/ 	.short	0x0100
        /*015a*/ 	.byte	0x08
	.zero		1


	//   ....[17]....
        /*015c*/ 	.word	0x00000380
        /*0160*/ 	.word	0x000000ff
        /*0164*/ 	.word	0x000380b0
        /*0168*/ 	.short	0x0100
        /*016a*/ 	.byte	0x08
	.zero		1


	//   ....[18]....
        /*016c*/ 	.word	0x00000390
        /*0170*/ 	.word	0x000000ff
        /*0174*/ 	.word	0x00038048
        /*0178*/ 	.short	0x0100
        /*017a*/ 	.byte	0x08
	.zero		1


	//   ....[19]....
        /*017c*/ 	.word	0x000003a0
        /*0180*/ 	.word	0x000000ff
        /*0184*/ 	.word	0x000380b8
        /*0188*/ 	.short	0x0100
        /*018a*/ 	.byte	0x08
	.zero		1


	//   ....[20]....
        /*018c*/ 	.word	0x000003b0
        /*0190*/ 	.word	0x000000ff
        /*0194*/ 	.word	0x00038050
        /*0198*/ 	.short	0x0100
        /*019a*/ 	.byte	0x08
	.zero		1


	//   ....[21]....
        /*019c*/ 	.word	0x000003c0
        /*01a0*/ 	.word	0x000000ff
        /*01a4*/ 	.word	0x000380c0
        /*01a8*/ 	.short	0x0100
        /*01aa*/ 	.byte	0x08
	.zero		1


	//   ....[22]....
        /*01ac*/ 	.word	0x000003d0
        /*01b0*/ 	.word	0x000000ff
        /*01b4*/ 	.word	0x00038058
        /*01b8*/ 	.short	0x0100
        /*01ba*/ 	.byte	0x08
	.zero		1


	//   ....[23]....
        /*01bc*/ 	.word	0x000003e0
        /*01c0*/ 	.word	0x000000ff
        /*01c4*/ 	.word	0x000380c8
        /*01c8*/ 	.short	0x0100
        /*01ca*/ 	.byte	0x08
	.zero		1


	//   ....[24]....
        /*01cc*/ 	.word	0x000003f0
        /*01d0*/ 	.word	0x000000ff
        /*01d4*/ 	.word	0x00038060
        /*01d8*/ 	.short	0x0100
        /*01da*/ 	.byte	0x08
	.zero		1


	//   ....[25]....
        /*01dc*/ 	.word	0x00000400
        /*01e0*/ 	.word	0x000000ff
        /*01e4*/ 	.word	0x000380d0
        /*01e8*/ 	.short	0x0100
        /*01ea*/ 	.byte	0x08
	.zero		1


	//   ....[26]....
        /*01ec*/ 	.word	0x00000410
        /*01f0*/ 	.word	0x000000ff
        /*01f4*/ 	.word	0x00038068
        /*01f8*/ 	.short	0x0100
        /*01fa*/ 	.byte	0x08
	.zero		1


	//   ....[27]....
        /*01fc*/ 	.word	0x00000420
        /*0200*/ 	.word	0x000000ff
        /*0204*/ 	.word	0x000380d8
        /*0208*/ 	.short	0x0100
        /*020a*/ 	.byte	0x08
	.zero		1


	//   ....[28]....
        /*020c*/ 	.word	0x00000cd0
        /*0210*/ 	.word	0x00000004
        /*0214*/ 	.word	0x00038000
        /*0218*/ 	.short	0x010a
        /*021a*/ 	.byte	0x3f
	.zero		1


	//   ....[29]....
        /*021c*/ 	.word	0x00001030
        /*0220*/ 	.word	0x00000006
        /*0224*/ 	.word	0x00038000
        /*0228*/ 	.short	0x010a
        /*022a*/ 	.byte	0x3f
	.zero		1


	//   ....[30]....
        /*022c*/ 	.word	0x00001210
        /*0230*/ 	.word	0x000000ff
        /*0234*/ 	.word	0x00000000
        /*0238*/ 	.short	0x0101
        /*023a*/ 	.byte	0x06
	.zero		1


	//   ....[31]....
        /*023c*/ 	.word	0x00001410
        /*0240*/ 	.word	0x00000004
        /*0244*/ 	.word	0x00000000
        /*0248*/ 	.short	0x0101
        /*024a*/ 	.byte	0x3f
	.zero		1


	//   ....[32]....
        /*024c*/ 	.word	0x00009190
        /*0250*/ 	.word	0x0000000c
        /*0254*/ 	.word	0x00038070
        /*0258*/ 	.short	0x010a
        /*025a*/ 	.byte	0x3f
	.zero		1


	//   ....[33]....
        /*025c*/ 	.word	0x00009860
        /*0260*/ 	.word	0x00000000
        /*0264*/ 	.word	0x00000000
        /*0268*/ 	.short	0x010a
        /*026a*/ 	.byte	0x3f
	.zero		1


	//   ....[34]....
        /*026c*/ 	.word	0x00009910
        /*0270*/ 	.word	0x00000000
        /*0274*/ 	.word	0x00000000
        /*0278*/ 	.short	0x010a
        /*027a*/ 	.byte	0x3f
	.zero		1


	//   ....[35]....
        /*027c*/ 	.word	0x000099c0
        /*0280*/ 	.word	0x00000000
        /*0284*/ 	.word	0x00000000
        /*0288*/ 	.short	0x010a
        /*028a*/ 	.byte	0x3f
	.zero		1


	//   ....[36]....
        /*028c*/ 	.word	0x00009a70
        /*0290*/ 	.word	0x00000000
        /*0294*/ 	.word	0x00000000
        /*0298*/ 	.short	0x010a
        /*029a*/ 	.byte	0x3f
	.zero		1


	//   ....[37]....
        /*029c*/ 	.word	0x00009b20
        /*02a0*/ 	.word	0x00000000
        /*02a4*/ 	.word	0x00000000
        /*02a8*/ 	.short	0x010a
        /*02aa*/ 	.byte	0x3f
	.zero		1


	//   ....[38]....
        /*02ac*/ 	.word	0x00009bd0
        /*02b0*/ 	.word	0x00000000
        /*02b4*/ 	.word	0x00000000
        /*02b8*/ 	.short	0x010a
        /*02ba*/ 	.byte	0x3f
	.zero		1


	//   ....[39]....
        /*02bc*/ 	.word	0x00009c80
        /*02c0*/ 	.word	0x00000000
        /*02c4*/ 	.word	0x00000000
        /*02c8*/ 	.short	0x010a
        /*02ca*/ 	.byte	0x3f
	.zero		1


	//   ....[40]....
        /*02cc*/ 	.word	0x00009d30
        /*02d0*/ 	.word	0x00000000
        /*02d4*/ 	.word	0x00000000
        /*02d8*/ 	.short	0x010a
        /*02da*/ 	.byte	0x3f
	.zero		1


	//   ....[41]....
        /*02dc*/ 	.word	0x00009de0
        /*02e0*/ 	.word	0x00000000
        /*02e4*/ 	.word	0x00000000
        /*02e8*/ 	.short	0x010a
        /*02ea*/ 	.byte	0x3f
	.zero		1


	//   ....[42]....
        /*02ec*/ 	.word	0x00009e90
        /*02f0*/ 	.word	0x00000000
        /*02f4*/ 	.word	0x00000000
        /*02f8*/ 	.short	0x010a
        /*02fa*/ 	.byte	0x3f
	.zero		1


	//   ....[43]....
        /*02fc*/ 	.word	0x00009f40
        /*0300*/ 	.word	0x00000000
        /*0304*/ 	.word	0x00000000
        /*0308*/ 	.short	0x010a
        /*030a*/ 	.byte	0x3f
	.zero		1


	//   ....[44]....
        /*030c*/ 	.word	0x00009ff0
        /*0310*/ 	.word	0x00000000
        /*0314*/ 	.word	0x00000000
        /*0318*/ 	.short	0x010a
        /*031a*/ 	.byte	0x3f
	.zero		1


	//   ....[45]....
        /*031c*/ 	.word	0x0000a0a0
        /*0320*/ 	.word	0x00000000
        /*0324*/ 	.word	0x00000000
        /*0328*/ 	.short	0x010a
        /*032a*/ 	.byte	0x3f
	.zero		1


	//   ....[46]....
        /*032c*/ 	.word	0x0000a150
        /*0330*/ 	.word	0x00000002
        /*0334*/ 	.word	0x00000000
        /*0338*/ 	.short	0x010a
        /*033a*/ 	.byte	0x3f
	.zero		1


	//----- nvinfo : EIATTR_NUM_MBARRIERS
	.align		4
.L_26:
        /*033c*/ 	.byte	0x03, 0x38
        /*033e*/ 	.short	0x001c


	//----- nvinfo : EIATTR_EXIT_INSTR_OFFSETS
	.align		4
        /*0340*/ 	.byte	0x04, 0x1c
        /*0342*/ 	.short	(.L_28 - .L_27)


	//   ....[0]....
.L_27:
        /*0344*/ 	.word	0x00000800


	//   ....[1]....
        /*0348*/ 	.word	0x00001560


	//   ....[2]....
        /*034c*/ 	.word	0x00006a60


	//   ....[3]....
        /*0350*/ 	.word	0x00006a90


	//   ....[4]....
        /*0354*/ 	.word	0x00008f30


	//   ....[5]....
        /*0358*/ 	.word	0x00008f60


	//   ....[6]....
        /*035c*/ 	.word	0x00008f80


	//   ....[7]....
        /*0360*/ 	.word	0x00009770


	//   ....[8]....
        /*0364*/ 	.word	0x0000a180


	//----- nvinfo : EIATTR_MAX_THREADS
	.align		4
.L_28:
        /*0368*/ 	.byte	0x04, 0x05
        /*036a*/ 	.short	(.L_30 - .L_29)
.L_29:
        /*036c*/ 	.word	0x00000100
        /*0370*/ 	.word	0x00000001
        /*0374*/ 	.word	0x00000001


	//----- nvinfo : EIATTR_CRS_STACK_SIZE
	.align		4
.L_30:
        /*0378*/ 	.byte	0x04, 0x1e
        /*037a*/ 	.short	(.L_32 - .L_31)
.L_31:
        /*037c*/ 	.word	0x00000000


	//----- nvinfo : EIATTR_CBANK_PARAM_SIZE
	.align		4
.L_32:
        /*0380*/ 	.byte	0x03, 0x19
        /*0382*/ 	.short	0x03f0


	//----- nvinfo : EIATTR_PARAM_CBANK
	.align		4
        /*0384*/ 	.byte	0x04, 0x0a
        /*0386*/ 	.short	(.L_34 - .L_33)
	.align		4
.L_33:
        /*0388*/ 	.word	index@(.nv.constant0._ZN7cutlass13device_kernelINS_4conv6kernel13ConvUniversalINS1_16ConvProblemShapeILNS1_8OperatorE0ELi2EEENS1_10collective14CollectiveConvINS1_46MainloopSm90TmaGmmaWarpSpecializedImplicitGemmILS5_0ELi14ELi2EN4cute5tupleIJNSA_1CILi1EEESD_SD_EEENS1_36KernelImplicitTmaWarpSpecializedSm90ELi1EEENSB_IJNSC_ILi128EEESH_NSB_IJNSC_ILi32EEEEEEEEENS_10bfloat16_tESL_NSA_8TiledMMAINSA_8MMA_AtomIJNSA_4SM904GMMA28MMA_64x128x16_F32BF16BF16_SSILNSP_5MajorE0ELSR_0ELNSP_7ScaleInE1ELSS_1EEEEEENSA_6LayoutISE_NSB_IJNSC_ILi0EEESW_SW_EEEEENSB_IJNSA_10UnderscoreESZ_SZ_EEEEENS7_6detail26Sm90ImplicitGemmTileTraitsINSA_20SM90_TMA_LOAD_IM2COLENSA_14ComposedLayoutINSA_7SwizzleILi2ELi4ELi3EEENSA_18smem_ptr_flag_bitsILi16EEENSV_INSB_IJNSB_IJNSC_ILi8EEENSC_ILi16EEEEEENSB_IJSI_SD_EEENSB_IJSD_NSC_ILi14EEEEEEEEENSB_IJNSB_IJSI_NSC_ILi256EEEEEENSB_IJSD_SW_EEENSB_IJSW_NSC_ILi4096EEEEEEEEEEEEEvEENS13_INSA_13SM90_TMA_LOADES1O_vEEEENS_8epilogue10collective6detail29Sm90TmaWarpSpecializedAdapterINS1U_15DefaultEpilogueISL_NSB_IJNSB_IJlllEEESD_SW_EEES1Z_NS1T_6thread17LinearCombinationISL_Li1EffLNS20_9ScaleType4KindE0ELNS_15FloatRoundStyleE2ESL_EENS_4gemm15EpilogueDefaultEEEEEvvEEEEvNT_6ParamsE)
        /*038c*/ 	.short	0x0210
        /*038e*/ 	.short	0x03f0


	//----- nvinfo : EIATTR_SW_WAR
	.align		4
.L_34:
        /*0390*/ 	.byte	0x04, 0x36
        /*0392*/ 	.short	(.L_36 - .L_35)
.L_35:
        /*0394*/ 	.word	0x00000008
.L_36:


//--------------------- .nv.callgraph             --------------------------
	.section	.nv.callgraph,"",@"SHT_CUDA_CALLGRAPH"
	.align	4
	.sectionentsize	8
	.align		4
        /*0000*/ 	.word	0x00000000
	.align		4
        /*0004*/ 	.word	0xffffffff
	.align		4
        /*0008*/ 	.word	0x00000000
	.align		4
        /*000c*/ 	.word	0xfffffffe
	.align		4
        /*0010*/ 	.word	0x00000000
	.align		4
        /*0014*/ 	.word	0xfffffffd
	.align		4
        /*0018*/ 	.word	0x00000000
	.align		4
        /*001c*/ 	.word	0xfffffffc


//--------------------- .nv.constant4             --------------------------
	.section	.nv.constant4,"a",@progbits
	.align	8
	.align		8
.nv.constant4:
        /*0000*/ 	.dword	_ZN39_INTERNAL_94ebd1e6_4_k_cu_b462c895_33034cuda3std3__45__cpo5beginE
	.align		8
        /*0008*/ 	.dword	_ZN39_INTERNAL_94ebd1e6_4_k_cu_b462c895_33034cuda3std3__45__cpo3endE
	.align		8
        /*0010*/ 	.dword	_ZN39_INTERNAL_94ebd1e6_4_k_cu_b462c895_33034cuda3std3__45__cpo6cbeginE
	.align		8
        /*0018*/ 	.dword	_ZN39_INTERNAL_94ebd1e6_4_k_cu_b462c895_33034cuda3std3__45__cpo4cendE
	.align		8
        /*0020*/ 	.dword	_ZN39_INTERNAL_94ebd1e6_4_k_cu_b462c895_33034cuda3std3__441_GLOBAL__N__94ebd1e6_4_k_cu_b462c895_33036ignoreE
	.align		8
        /*0028*/ 	.dword	_ZN39_INTERNAL_94ebd1e6_4_k_cu_b462c895_33034cuda3std3__419piecewise_constructE
	.align		8
        /*0030*/ 	.dword	_ZN39_INTERNAL_94ebd1e6_4_k_cu_b462c895_33034cuda3std3__48in_placeE
	.align		8
        /*0038*/ 	.dword	_ZN39_INTERNAL_94ebd1e6_4_k_cu_b462c895_33034cuda3std6ranges3__45__cpo4swapE
	.align		8
        /*0040*/ 	.dword	_ZN39_INTERNAL_94ebd1e6_4_k_cu_b462c895_33034cuda3std6ranges3__45__cpo9iter_moveE
	.align		8
        /*0048*/ 	.dword	_ZN39_INTERNAL_94ebd1e6_4_k_cu_b462c895_33034cute7productE
	.align		8
        /*0050*/ 	.dword	_ZN39_INTERNAL_94ebd1e6_4_k_cu_b462c895_33034cute1_E


//--------------------- .text._ZN7cutlass13device_kernelINS_4conv6kernel13ConvUniversalINS1_16ConvProblemShapeILNS1_8OperatorE0ELi2EEENS1_10collective14CollectiveConvINS1_46MainloopSm90TmaGmmaWarpSpecializedImplicitGemmILS5_0ELi14ELi2EN4cute5tupleIJNSA_1CILi1EEESD_SD_EEENS1_36KernelImplicitTmaWarpSpecializedSm90ELi1EEENSB_IJNSC_ILi128EEESH_NSB_IJNSC_ILi32EEEEEEEEENS_10bfloat16_tESL_NSA_8TiledMMAINSA_8MMA_AtomIJNSA_4SM904GMMA28MMA_64x128x16_F32BF16BF16_SSILNSP_5MajorE0ELSR_0ELNSP_7ScaleInE1ELSS_1EEEEEENSA_6LayoutISE_NSB_IJNSC_ILi0EEESW_SW_EEEEENSB_IJNSA_10UnderscoreESZ_SZ_EEEEENS7_6detail26Sm90ImplicitGemmTileTraitsINSA_20SM90_TMA_LOAD_IM2COLENSA_14ComposedLayoutINSA_7SwizzleILi2ELi4ELi3EEENSA_18smem_ptr_flag_bitsILi16EEENSV_INSB_IJNSB_IJNSC_ILi8EEENSC_ILi16EEEEEENSB_IJSI_SD_EEENSB_IJSD_NSC_ILi14EEEEEEEEENSB_IJNSB_IJSI_NSC_ILi256EEEEEENSB_IJSD_SW_EEENSB_IJSW_NSC_ILi4096EEEEEEEEEEEEEvEENS13_INSA_13SM90_TMA_LOADES1O_vEEEENS_8epilogue10collective6detail29Sm90TmaWarpSpecializedAdapterINS1U_15DefaultEpilogueISL_NSB_IJNSB_IJlllEEESD_SW_EEES1Z_NS1T_6thread17LinearCombinationISL_Li1EffLNS20_9ScaleType4KindE0ELNS_15FloatRoundStyleE2ESL_EENS_4gemm15EpilogueDefaultEEEEEvvEEEEvNT_6ParamsE --------------------------
	.section	.text._ZN7cutlass13device_kernelINS_4conv6kernel13ConvUniversalINS1_16ConvProblemShapeILNS1_8OperatorE0ELi2EEENS1_10collective14CollectiveConvINS1_46MainloopSm90TmaGmmaWarpSpecializedImplicitGemmILS5_0ELi14ELi2EN4cute5tupleIJNSA_1CILi1EEESD_SD_EEENS1_36KernelImplicitTmaWarpSpecializedSm90ELi1EEENSB_IJNSC_ILi128EEESH_NSB_IJNSC_ILi32EEEEEEEEENS_10bfloat16_tESL_NSA_8TiledMMAINSA_8MMA_AtomIJNSA_4SM904GMMA28MMA_64x128x16_F32BF16BF16_SSILNSP_5MajorE0ELSR_0ELNSP_7ScaleInE1ELSS_1EEEEEENSA_6LayoutISE_NSB_IJNSC_ILi0EEESW_SW_EEEEENSB_IJNSA_10UnderscoreESZ_SZ_EEEEENS7_6detail26Sm90ImplicitGemmTileTraitsINSA_20SM90_TMA_LOAD_IM2COLENSA_14ComposedLayoutINSA_7SwizzleILi2ELi4ELi3EEENSA_18smem_ptr_flag_bitsILi16EEENSV_INSB_IJNSB_IJNSC_ILi8EEENSC_ILi16EEEEEENSB_IJSI_SD_EEENSB_IJSD_NSC_ILi14EEEEEEEEENSB_IJNSB_IJSI_NSC_ILi256EEEEEENSB_IJSD_SW_EEENSB_IJSW_NSC_ILi4096EEEEEEEEEEEEEvEENS13_INSA_13SM90_TMA_LOADES1O_vEEEENS_8epilogue10collective6detail29Sm90TmaWarpSpecializedAdapterINS1U_15DefaultEpilogueISL_NSB_IJNSB_IJlllEEESD_SW_EEES1Z_NS1T_6thread17LinearCombinationISL_Li1EffLNS20_9ScaleType4KindE0ELNS_15FloatRoundStyleE2ESL_EENS_4gemm15EpilogueDefaultEEEEEvvEEEEvNT_6ParamsE,"ax",@progbits
	.align	128
.text._ZN7cutlass13device_kernelINS_4conv6kernel13ConvUniversalINS1_16ConvProblemShapeILNS1_8OperatorE0ELi2EEENS1_10collective14CollectiveConvINS1_46MainloopSm90TmaGmmaWarpSpecializedImplicitGemmILS5_0ELi14ELi2EN4cute5tupleIJNSA_1CILi1EEESD_SD_EEENS1_36KernelImplicitTmaWarpSpecializedSm90ELi1EEENSB_IJNSC_ILi128EEESH_NSB_IJNSC_ILi32EEEEEEEEENS_10bfloat16_tESL_NSA_8TiledMMAINSA_8MMA_AtomIJNSA_4SM904GMMA28MMA_64x128x16_F32BF16BF16_SSILNSP_5MajorE0ELSR_0ELNSP_7ScaleInE1ELSS_1EEEEEENSA_6LayoutISE_NSB_IJNSC_ILi0EEESW_SW_EEEEENSB_IJNSA_10UnderscoreESZ_SZ_EEEEENS7_6detail26Sm90ImplicitGemmTileTraitsINSA_20SM90_TMA_LOAD_IM2COLENSA_14ComposedLayoutINSA_7SwizzleILi2ELi4ELi3EEENSA_18smem_ptr_flag_bitsILi16EEENSV_INSB_IJNSB_IJNSC_ILi8EEENSC_ILi16EEEEEENSB_IJSI_SD_EEENSB_IJSD_NSC_ILi14EEEEEEEEENSB_IJNSB_IJSI_NSC_ILi256EEEEEENSB_IJSD_SW_EEENSB_IJSW_NSC_ILi4096EEEEEEEEEEEEEvEENS13_INSA_13SM90_TMA_LOADES1O_vEEEENS_8epilogue10collective6detail29Sm90TmaWarpSpecializedAdapterINS1U_15DefaultEpilogueISL_NSB_IJNSB_IJlllEEESD_SW_EEES1Z_NS1T_6thread17LinearCombinationISL_Li1EffLNS20_9ScaleType4KindE0ELNS_15FloatRoundStyleE2ESL_EENS_4gemm15EpilogueDefaultEEEEEvvEEEEvNT_6ParamsE:
        .type           _ZN7cutlass13device_kernelINS_4conv6kernel13ConvUniversalINS1_16ConvProblemShapeILNS1_8OperatorE0ELi2EEENS1_10collective14CollectiveConvINS1_46MainloopSm90TmaGmmaWarpSpecializedImplicitGemmILS5_0ELi14ELi2EN4cute5tupleIJNSA_1CILi1EEESD_SD_EEENS1_36KernelImplicitTmaWarpSpecializedSm90ELi1EEENSB_IJNSC_ILi128EEESH_NSB_IJNSC_ILi32EEEEEEEEENS_10bfloat16_tESL_NSA_8TiledMMAINSA_8MMA_AtomIJNSA_4SM904GMMA28MMA_64x128x16_F32BF16BF16_SSILNSP_5MajorE0ELSR_0ELNSP_7ScaleInE1ELSS_1EEEEEENSA_6LayoutISE_NSB_IJNSC_ILi0EEESW_SW_EEEEENSB_IJNSA_10UnderscoreESZ_SZ_EEEEENS7_6detail26Sm90ImplicitGemmTileTraitsINSA_20SM90_TMA_LOAD_IM2COLENSA_14ComposedLayoutINSA_7SwizzleILi2ELi4ELi3EEENSA_18smem_ptr_flag_bitsILi16EEENSV_INSB_IJNSB_IJNSC_ILi8EEENSC_ILi16EEEEEENSB_IJSI_SD_EEENSB_IJSD_NSC_ILi14EEEEEEEEENSB_IJNSB_IJSI_NSC_ILi256EEEEEENSB_IJSD_SW_EEENSB_IJSW_NSC_ILi4096EEEEEEEEEEEEEvEENS13_INSA_13SM90_TMA_LOADES1O_vEEEENS_8epilogue10collective6detail29Sm90TmaWarpSpecializedAdapterINS1U_15DefaultEpilogueISL_NSB_IJNSB_IJlllEEESD_SW_EEES1Z_NS1T_6thread17LinearCombinationISL_Li1EffLNS20_9ScaleType4KindE0ELNS_15FloatRoundStyleE2ESL_EENS_4gemm15EpilogueDefaultEEEEEvvEEEEvNT_6ParamsE,@function
        .size           _ZN7cutlass13device_kernelINS_4conv6kernel13ConvUniversalINS1_16ConvProblemShapeILNS1_8OperatorE0ELi2EEENS1_10collective14CollectiveConvINS1_46MainloopSm90TmaGmmaWarpSpecializedImplicitGemmILS5_0ELi14ELi2EN4cute5tupleIJNSA_1CILi1EEESD_SD_EEENS1_36KernelImplicitTmaWarpSpecializedSm90ELi1EEENSB_IJNSC_ILi128EEESH_NSB_IJNSC_ILi32EEEEEEEEENS_10bfloat16_tESL_NSA_8TiledMMAINSA_8MMA_AtomIJNSA_4SM904GMMA28MMA_64x128x16_F32BF16BF16_SSILNSP_5MajorE0ELSR_0ELNSP_7ScaleInE1ELSS_1EEEEEENSA_6LayoutISE_NSB_IJNSC_ILi0EEESW_SW_EEEEENSB_IJNSA_10UnderscoreESZ_SZ_EEEEENS7_6detail26Sm90ImplicitGemmTileTraitsINSA_20SM90_TMA_LOAD_IM2COLENSA_14ComposedLayoutINSA_7SwizzleILi2ELi4ELi3EEENSA_18smem_ptr_flag_bitsILi16EEENSV_INSB_IJNSB_IJNSC_ILi8EEENSC_ILi16EEEEEENSB_IJSI_SD_EEENSB_IJSD_NSC_ILi14EEEEEEEEENSB_IJNSB_IJSI_NSC_ILi256EEEEEENSB_IJSD_SW_EEENSB_IJSW_NSC_ILi4096EEEEEEEEEEEEEvEENS13_INSA_13SM90_TMA_LOADES1O_vEEEENS_8epilogue10collective6detail29Sm90TmaWarpSpecializedAdapterINS1U_15DefaultEpilogueISL_NSB_IJNSB_IJlllEEESD_SW_EEES1Z_NS1T_6thread17LinearCombinationISL_Li1EffLNS20_9ScaleType4KindE0ELNS_15FloatRoundStyleE2ESL_EENS_4gemm15EpilogueDefaultEEEEEvvEEEEvNT_6ParamsE,(.L_x_296 - _ZN7cutlass13device_kernelINS_4conv6kernel13ConvUniversalINS1_16ConvProblemShapeILNS1_8OperatorE0ELi2EEENS1_10collective14CollectiveConvINS1_46MainloopSm90TmaGmmaWarpSpecializedImplicitGemmILS5_0ELi14ELi2EN4cute5tupleIJNSA_1CILi1EEESD_SD_EEENS1_36KernelImplicitTmaWarpSpecializedSm90ELi1EEENSB_IJNSC_ILi128EEESH_NSB_IJNSC_ILi32EEEEEEEEENS_10bfloat16_tESL_NSA_8TiledMMAINSA_8MMA_AtomIJNSA_4SM904GMMA28MMA_64x128x16_F32BF16BF16_SSILNSP_5MajorE0ELSR_0ELNSP_7ScaleInE1ELSS_1EEEEEENSA_6LayoutISE_NSB_IJNSC_ILi0EEESW_SW_EEEEENSB_IJNSA_10UnderscoreESZ_SZ_EEEEENS7_6detail26Sm90ImplicitGemmTileTraitsINSA_20SM90_TMA_LOAD_IM2COLENSA_14ComposedLayoutINSA_7SwizzleILi2ELi4ELi3EEENSA_18smem_ptr_flag_bitsILi16EEENSV_INSB_IJNSB_IJNSC_ILi8EEENSC_ILi16EEEEEENSB_IJSI_SD_EEENSB_IJSD_NSC_ILi14EEEEEEEEENSB_IJNSB_IJSI_NSC_ILi256EEEEEENSB_IJSD_SW_EEENSB_IJSW_NSC_ILi4096EEEEEEEEEEEEEvEENS13_INSA_13SM90_TMA_LOADES1O_vEEEENS_8epilogue10collective6detail29Sm90TmaWarpSpecializedAdapterINS1U_15DefaultEpilogueISL_NSB_IJNSB_IJlllEEESD_SW_EEES1Z_NS1T_6thread17LinearCombinationISL_Li1EffLNS20_9ScaleType4KindE0ELNS_15FloatRoundStyleE2ESL_EENS_4gemm15EpilogueDefaultEEEEEvvEEEEvNT_6ParamsE)
        .other          _ZN7cutlass13device_kernelINS_4conv6kernel13ConvUniversalINS1_16ConvProblemShapeILNS1_8OperatorE0ELi2EEENS1_10collective14CollectiveConvINS1_46MainloopSm90TmaGmmaWarpSpecializedImplicitGemmILS5_0ELi14ELi2EN4cute5tupleIJNSA_1CILi1EEESD_SD_EEENS1_36KernelImplicitTmaWarpSpecializedSm90ELi1EEENSB_IJNSC_ILi128EEESH_NSB_IJNSC_ILi32EEEEEEEEENS_10bfloat16_tESL_NSA_8TiledMMAINSA_8MMA_AtomIJNSA_4SM904GMMA28MMA_64x128x16_F32BF16BF16_SSILNSP_5MajorE0ELSR_0ELNSP_7ScaleInE1ELSS_1EEEEEENSA_6LayoutISE_NSB_IJNSC_ILi0EEESW_SW_EEEEENSB_IJNSA_10UnderscoreESZ_SZ_EEEEENS7_6detail26Sm90ImplicitGemmTileTraitsINSA_20SM90_TMA_LOAD_IM2COLENSA_14ComposedLayoutINSA_7SwizzleILi2ELi4ELi3EEENSA_18smem_ptr_flag_bitsILi16EEENSV_INSB_IJNSB_IJNSC_ILi8EEENSC_ILi16EEEEEENSB_IJSI_SD_EEENSB_IJSD_NSC_ILi14EEEEEEEEENSB_IJNSB_IJSI_NSC_ILi256EEEEEENSB_IJSD_SW_EEENSB_IJSW_NSC_ILi4096EEEEEEEEEEEEEvEENS13_INSA_13SM90_TMA_LOADES1O_vEEEENS_8epilogue10collective6detail29Sm90TmaWarpSpecializedAdapterINS1U_15DefaultEpilogueISL_NSB_IJNSB_IJlllEEESD_SW_EEES1Z_NS1T_6thread17LinearCombinationISL_Li1EffLNS20_9ScaleType4KindE0ELNS_15FloatRoundStyleE2ESL_EENS_4gemm15EpilogueDefaultEEEEEvvEEEEvNT_6ParamsE,@"STO_CUDA_ENTRY STV_DEFAULT"
_ZN7cutlass13device_kernelINS_4conv6kernel13ConvUniversalINS1_16ConvProblemShapeILNS1_8OperatorE0ELi2EEENS1_10collective14CollectiveConvINS1_46MainloopSm90TmaGmmaWarpSpecializedImplicitGemmILS5_0ELi14ELi2EN4cute5tupleIJNSA_1CILi1EEESD_SD_EEENS1_36KernelImplicitTmaWarpSpecializedSm90ELi1EEENSB_IJNSC_ILi128EEESH_NSB_IJNSC_ILi32EEEEEEEEENS_10bfloat16_tESL_NSA_8TiledMMAINSA_8MMA_AtomIJNSA_4SM904GMMA28MMA_64x128x16_F32BF16BF16_SSILNSP_5MajorE0ELSR_0ELNSP_7ScaleInE1ELSS_1EEEEEENSA_6LayoutISE_NSB_IJNSC_ILi0EEESW_SW_EEEEENSB_IJNSA_10UnderscoreESZ_SZ_EEEEENS7_6detail26Sm90ImplicitGemmTileTraitsINSA_20SM90_TMA_LOAD_IM2COLENSA_14ComposedLayoutINSA_7SwizzleILi2ELi4ELi3EEENSA_18smem_ptr_flag_bitsILi16EEENSV_INSB_IJNSB_IJNSC_ILi8EEENSC_ILi16EEEEEENSB_IJSI_SD_EEENSB_IJSD_NSC_ILi14EEEEEEEEENSB_IJNSB_IJSI_NSC_ILi256EEEEEENSB_IJSD_SW_EEENSB_IJSW_NSC_ILi4096EEEEEEEEEEEEEvEENS13_INSA_13SM90_TMA_LOADES1O_vEEEENS_8epilogue10collective6detail29Sm90TmaWarpSpecializedAdapterINS1U_15DefaultEpilogueISL_NSB_IJNSB_IJlllEEESD_SW_EEES1Z_NS1T_6thread17LinearCombinationISL_Li1EffLNS20_9ScaleType4KindE0ELNS_15FloatRoundStyleE2ESL_EENS_4gemm15EpilogueDefaultEEEEEvvEEEEvNT_6ParamsE:
[----:B------:R-:W-:Y:S01]  /*0000*/  LDC R1, c[0x0][0x28] ;  /* 0x00000a00ff017b82 */ /* 0x000fe20000000800 */
[----:B------:R-:W0:Y:S01]  /*0010*/  S2R R6, SR_TID.X ;  /* 0x0000000000067919 */ /* 0x000e220000002100 */
[----:B------:R-:W-:Y:S01]  /*0020*/  ELECT P0, URZ, PT ;  /* 0x00000000003f782f */ /* 0x000fe20003800000 */
[----:B------:R-:W-:Y:S01]  /*0030*/  BSSY B0, `(.L_x_0) ;  /* 0x000000f000007945 */ /* 0x000fe20003800000 */
[--C-:B0-----:R-:W-:Y:S02]  /*0040*/  SHF.R.U32.HI R0, RZ, 0x5, R6.reuse ;  /* 0x00000005ff007819 */ /* 0x101fe40000011606 */
[----:B------:R-:W-:-:S03]  /*0050*/  SHF.R.U32.HI R3, RZ, 0x7, R6 ;  /* 0x00000007ff037819 */ /* 0x000fc60000011606 */
[----:B------:R-:W0:Y:S04]  /*0060*/  SHFL.IDX PT, R2, R0, RZ, 0x1f ;  /* 0x00001fff00027589 */ /* 0x000e2800000e0000 */
[----:B------:R1:W2:Y:S01]  /*0070*/  SHFL.IDX PT, R5, R3, RZ, 0x1f ;  /* 0x00001fff03057589 */ /* 0x0002a200000e0000 */
[----:B0-----:R-:W-:-:S13]  /*0080*/  ISETP.NE.OR P0, PT, R2, RZ, !P0 ;  /* 0x000000ff0200720c */ /* 0x001fda0004705670 */
[----:B-12---:R-:W-:Y:S05]  /*0090*/  @P0 BRA `(.L_x_1) ;  /* 0x0000000000200947 */ /* 0x006fea0003800000 */
[----:B------:R-:W-:Y:S02]  /*00a0*/  ULDC.64 UR4, c[0x0][0x198] ;  /* 0x0000660000047ab9 */ /* 0x000fe40000000a00 */
[----:B------:R-:W-:Y:S02]  /*00b0*/  UIADD3 UR6, UP0, UR4, 0xf0, URZ ;  /* 0x000000f004067890 */ /* 0x000fe4000ff1e03f */
[----:B------:R-:W-:Y:S02]  /*00c0*/  UIADD3 UR4, UP1, UR4, 0x1f0, URZ ;  /* 0x000001f004047890 */ /* 0x000fe4000ff3e03f */
[----:B------:R-:W-:Y:S02]  /*00d0*/  UIADD3.X UR7, URZ, UR5, URZ, UP0, !UPT ;  /* 0x000000053f077290 */ /* 0x000fe400087fe43f */
[----:B------:R-:W-:-:S07]  /*00e0*/  UIADD3.X UR5, URZ, UR5, URZ, UP1, !UPT ;  /* 0x000000053f057290 */ /* 0x000fce0008ffe43f */
[----:B------:R0:W-:Y:S02]  /*00f0*/  UTMACCTL.PF [UR6] ;  /* 0x00000000060079b9 */ /* 0x0001e40008040000 */
[----:B------:R0:W-:Y:S02]  /*0100*/  UTMACCTL.PF [UR4] ;  /* 0x00000000040079b9 */ /* 0x0001e40008040000 */
[----:B0-----:R-:W-:Y:S01]  /*0110*/  NOP ;  /* 0x0000000000007918 */ /* 0x001fe20000000000 */
.L_x_1:
[----:B------:R-:W-:Y:S05]  /*0120*/  BSYNC B0 ;  /* 0x0000000000007941 */ /* 0x000fea0003800000 */
.L_x_0:
[----:B------:R-:W0:Y:S01]  /*0130*/  SHFL.IDX PT, R0, R0, RZ, 0x1f ;  /* 0x00001fff00007589 */ /* 0x000e2200000e0000 */
[----:B------:R-:W-:-:S04]  /*0140*/  SHF.R.S32.HI R3, RZ, 0x1f, R2 ;  /* 0x0000001fff037819 */ /* 0x000fc80000011402 */
[----:B------:R-:W-:Y:S02]  /*0150*/  LEA.HI R3, R3, R2, RZ, 0x2 ;  /* 0x0000000203037211 */ /* 0x000fe400078f10ff */
[----:B0-----:R-:W-:-:S13]  /*0160*/  ISETP.NE.AND P0, PT, R0, RZ, PT ;  /* 0x000000ff0000720c */ /* 0x001fda0003f05270 */
[----:B------:R-:W-:Y:S05]  /*0170*/  @P0 BRA `(.L_x_2) ;  /* 0x0000000000b40947 */ /* 0x000fea0003800000 */
[----:B------:R-:W-:Y:S01]  /*0180*/  ELECT P0, URZ, PT ;  /* 0x00000000003f782f */ /* 0x000fe20003800000 */
[----:B------:R-:W-:-:S12]  /*0190*/  BSSY B0, `(.L_x_2) ;  /* 0x000002b000007945 */ /* 0x000fd80003800000 */
[----:B------:R-:W-:Y:S05]  /*01a0*/  @!P0 BRA `(.L_x_3) ;  /* 0x0000000000a48947 */ /* 0x000fea0003800000 */
[----:B------:R-:W0:Y:S01]  /*01b0*/  S2UR UR8, SR_CgaCtaId ;  /* 0x00000000000879c3 */ /* 0x000e220000008800 */
[----:B------:R-:W-:Y:S01]  /*01c0*/  UMOV UR4, 0x400 ;  /* 0x0000040000047882 */ /* 0x000fe20000000000 */
[----:B------:R-:W-:Y:S01]  /*01d0*/  UMOV UR5, 0x1 ;  /* 0x0000000100057882 */ /* 0x000fe20000000000 */
[----:B------:R-:W-:Y:S02]  /*01e0*/  UMOV UR6, 0x80 ;  /* 0x0000008000067882 */ /* 0x000fe40000000000 */
[----:B------:R-:W-:-:S04]  /*01f0*/  UIADD3 UR6, -UR6, 0x100000, URZ ;  /* 0x0010000006067890 */ /* 0x000fc8000fffe13f */
[----:B------:R-:W-:Y:S02]  /*0200*/  USHF.L.U32 UR7, UR6, 0xb, URZ ;  /* 0x0000000b06077899 */ /* 0x000fe4000800063f */
[----:B------:R-:W-:Y:S02]  /*0210*/  USHF.L.U32 UR6, UR6, 0x1, URZ ;  /* 0x0000000106067899 */ /* 0x000fe4000800063f */
[----:B0-----:R-:W-:Y:S02]  /*0220*/  ULEA UR8, UR8, UR4, 0x18 ;  /* 0x0000000408087291 */ /* 0x001fe4000f8ec03f */
[----:B------:R-:W-:-:S04]  /*0230*/  UIADD3 UR4, -UR5, 0x100000, URZ ;  /* 0x0010000005047890 */ /* 0x000fc8000fffe13f */
[----:B------:R-:W-:Y:S02]  /*0240*/  USHF.L.U32 UR5, UR4, 0xb, URZ ;  /* 0x0000000b04057899 */ /* 0x000fe4000800063f */
[----:B------:R-:W-:Y:S01]  /*0250*/  USHF.L.U32 UR4, UR4, 0x1, URZ ;  /* 0x0000000104047899 */ /* 0x000fe2000800063f */
[----:B------:R-:W0:Y:S11]  /*0260*/  FENCE.VIEW.ASYNC.S ;  /* 0x00000000000073c6 */ /* 0x000e360000000000 */
[----:B0-----:R0:W1:Y:S01]  /*0270*/  SYNCS.EXCH.64 URZ, [UR8+0x38000], UR4 ;  /* 0x03800004083f75b2 */ /* 0x0010620008000100 */
[----:B------:R0:W2:Y:S01]  /*0280*/  SYNCS.EXCH.64 URZ, [UR8+0x38070], UR6 ;  /* 0x03807006083f75b2 */ /* 0x0000a20008000100 */
[----:B------:R0:W3:Y:S01]  /*0290*/  SYNCS.EXCH.64 URZ, [UR8+0x38008], UR4 ;  /* 0x03800804083f75b2 */ /* 0x0000e20008000100 */
[----:B------:R0:W4:Y:S01]  /*02a0*/  SYNCS.EXCH.64 URZ, [UR8+0x38078], UR6 ;  /* 0x03807806083f75b2 */ /* 0x0001220008000100 */
[----:B------:R0:W0:Y:S01]  /*02b0*/  SYNCS.EXCH.64 URZ, [UR8+0x38010], UR4 ;  /* 0x03801004083f75b2 */ /* 0x0000220008000100 */
        /* <DEDUP_REMOVED lines=23> */
[----:B-1234-:R-:W-:Y:S01]  /*0430*/  NOP ;  /* 0x0000000000007918 */ /* 0x01efe20000000000 */
.L_x_3:
[----:B0-----:R-:W-:Y:S05]  /*0440*/  BSYNC B0 ;  /* 0x0000000000007941 */ /* 0x001fea0003800000 */
.L_x_2:
[----:B------:R-:W-:Y:S01]  /*0450*/  ULDC.64 UR4, c[0x0][0x598] ;  /* 0x0001660000047ab9 */ /* 0x000fe20000000a00 */
[----:B------:R-:W-:Y:S01]  /*0460*/  LOP3.LUT R3, R3, 0xfffffffc, RZ, 0xc0, !PT ;  /* 0xfffffffc03037812 */ /* 0x000fe200078ec0ff */
[----:B------:R-:W-:Y:S01]  /*0470*/  NOP ;  /* 0x0000000000007918 */ /* 0x000fe20000000000 */
[----:B------:R-:W-:Y:S01]  /*0480*/  ISETP.NE.U32.AND P0, PT, RZ, UR4, PT ;  /* 0x00000004ff007c0c */ /* 0x000fe2000bf05070 */
[----:B------:R-:W-:Y:S01]  /*0490*/  NOP ;  /* 0x0000000000007918 */ /* 0x000fe20000000000 */
[----:B------:R-:W-:Y:S01]  /*04a0*/  BAR.SYNC.DEFER_BLOCKING 0x0 ;  /* 0x0000000000007b1d */ /* 0x000fe20000010000 */
[----:B------:R-:W-:Y:S01]  /*04b0*/  IMAD.IADD R4, R2, 0x1, -R3 ;  /* 0x0000000102047824 */ /* 0x000fe200078e0a03 */
[----:B------:R-:W-:Y:S02]  /*04c0*/  ISETP.NE.AND.EX P0, PT, RZ, UR5, PT, P0 ;  /* 0x00000005ff007c0c */ /* 0x000fe4000bf05300 */
[C---:B------:R-:W-:Y:S02]  /*04d0*/  ISETP.NE.AND P2, PT, R5.reuse, 0x1, PT ;  /* 0x000000010500780c */ /* 0x040fe40003f45270 */
[----:B------:R-:W-:Y:S01]  /*04e0*/  LOP3.LUT P1, RZ, R5, R4, RZ, 0xfc, !PT ;  /* 0x0000000405ff7212 */ /* 0x000fe2000782fcff */
[----:B------:R-:W-:-:S03]  /*04f0*/  ULDC.64 UR12, c[0x0][0x208] ;  /* 0x00008200000c7ab9 */ /* 0x000fc60000000a00 */
[----:B------:R-:W-:-:S04]  /*0500*/  SEL R0, RZ, 0x1, P1 ;  /* 0x00000001ff007807 */ /* 0x000fc80000800000 */
[----:B------:R-:W-:Y:S01]  /*0510*/  SEL R0, R0, 0x2, P2 ;  /* 0x0000000200007807 */ /* 0x000fe20001000000 */
[----:B------:R-:W-:Y:S06]  /*0520*/  @!P0 BRA `(.L_x_4) ;  /* 0x00000000001c8947 */ /* 0x000fec0003800000 */
[----:B------:R-:W0:Y:S02]  /*0530*/  LDC.64 R2, c[0x0][0x598] ;  /* 0x00016600ff027b82 */ /* 0x000e240000000a00 */
[----:B0-----:R-:W2:Y:S02]  /*0540*/  LDG.E.64 R2, desc[UR12][R2.64] ;  /* 0x0000000c02027981 */ /* 0x001ea4000c1e1b00 */
[----:B--2---:R-:W-:-:S04]  /*0550*/  ISETP.NE.U32.AND P0, PT, R2, RZ, PT ;  /* 0x000000ff0200720c */ /* 0x004fc80003f05070 */
[----:B------:R-:W-:-:S13]  /*0560*/  ISETP.NE.AND.EX P0, PT, R3, RZ, PT, P0 ;  /* 0x000000ff0300720c */ /* 0x000fda0003f05300 */
[----:B------:R-:W-:Y:S05]  /*0570*/  @!P0 BRA `(.L_x_4) ;  /* 0x0000000000088947 */ /* 0x000fea0003800000 */
[----:B------:R2:W5:Y:S01]  /*0580*/  LD.E R8, desc[UR12][R2.64] ;  /* 0x0000000c02087980 */ /* 0x000562000c101900 */
[----:B------:R-:W-:Y:S05]  /*0590*/  BRA `(.L_x_5) ;  /* 0x0000000000207947 */ /* 0x000fea0003800000 */
.L_x_4:
[----:B------:R-:W-:Y:S02]  /*05a0*/  ULDC.64 UR4, c[0x0][0x588] ;  /* 0x0001620000047ab9 */ /* 0x000fe40000000a00 */
[----:B------:R-:W-:-:S04]  /*05b0*/  ISETP.NE.U32.AND P0, PT, RZ, UR4, PT ;  /* 0x00000004ff007c0c */ /* 0x000fc8000bf05070 */
[----:B------:R-:W-:-:S13]  /*05c0*/  ISETP.NE.AND.EX P0, PT, RZ, UR5, PT, P0 ;  /* 0x00000005ff007c0c */ /* 0x000fda000bf05300 */
[----:B------:R-:W-:Y:S05]  /*05d0*/  @!P0 BRA `(.L_x_6) ;  /* 0x00000000000c8947 */ /* 0x000fea0003800000 */
[----:B------:R-:W0:Y:S02]  /*05e0*/  LDC.64 R8, c[0x0][0x588] ;  /* 0x00016200ff087b82 */ /* 0x000e240000000a00 */
[----:B0-----:R0:W5:Y:S01]  /*05f0*/  LDG.E R8, desc[UR12][R8.64] ;  /* 0x0000000c08087981 */ /* 0x001162000c1e1900 */
[----:B------:R-:W-:Y:S05]  /*0600*/  BRA `(.L_x_5) ;  /* 0x0000000000047947 */ /* 0x000fea0003800000 */
.L_x_6:
[----:B------:R-:W1:Y:S02]  /*0610*/  LDC R8, c[0x0][0x580] ;  /* 0x00016000ff087b82 */ /* 0x000e640000000800 */
.L_x_5:
[----:B------:R-:W-:Y:S02]  /*0620*/  ULDC.64 UR4, c[0x0][0x5a0] ;  /* 0x0001680000047ab9 */ /* 0x000fe40000000a00 */
[----:B------:R-:W-:-:S04]  /*0630*/  ISETP.NE.U32.AND P0, PT, RZ, UR4, PT ;  /* 0x00000004ff007c0c */ /* 0x000fc8000bf05070 */
[----:B------:R-:W-:-:S13]  /*0640*/  ISETP.NE.AND.EX P0, PT, RZ, UR5, PT, P0 ;  /* 0x00000005ff007c0c */ /* 0x000fda000bf05300 */
[----:B------:R-:W-:Y:S05]  /*0650*/  @!P0 BRA `(.L_x_7) ;  /* 0x00000000001c8947 */ /* 0x000fea0003800000 */
[----:B--2---:R-:W2:Y:S02]  /*0660*/  LDC.64 R2, c[0x0][0x5a0] ;  /* 0x00016800ff027b82 */ /* 0x004ea40000000a00 */
[----:B--2---:R-:W2:Y:S02]  /*0670*/  LDG.E.64 R2, desc[UR12][R2.64] ;  /* 0x0000000c02027981 */ /* 0x004ea4000c1e1b00 */
[----:B--2---:R-:W-:-:S04]  /*0680*/  ISETP.NE.U32.AND P0, PT, R2, RZ, PT ;  /* 0x000000ff0200720c */ /* 0x004fc80003f05070 */
[----:B------:R-:W-:-:S13]  /*0690*/  ISETP.NE.AND.EX P0, PT, R3, RZ, PT, P0 ;  /* 0x000000ff0300720c */ /* 0x000fda0003f05300 */
[----:B------:R-:W-:Y:S05]  /*06a0*/  @!P0 BRA `(.L_x_7) ;  /* 0x0000000000088947 */ /* 0x000fea0003800000 */
[----:B0-----:R4:W5:Y:S01]  /*06b0*/  LD.E R9, desc[UR12][R2.64] ;  /* 0x0000000c02097980 */ /* 0x001962000c101900 */
[----:B------:R-:W-:Y:S05]  /*06c0*/  BRA `(.L_x_8) ;  /* 0x0000000000207947 */ /* 0x000fea0003800000 */
.L_x_7:
[----:B------:R-:W-:Y:S02]  /*06d0*/  ULDC.64 UR4, c[0x0][0x590] ;  /* 0x0001640000047ab9 */ /* 0x000fe40000000a00 */
[----:B------:R-:W-:-:S04]  /*06e0*/  ISETP.NE.U32.AND P0, PT, RZ, UR4, PT ;  /* 0x00000004ff007c0c */ /* 0x000fc8000bf05070 */
[----:B------:R-:W-:-:S13]  /*06f0*/  ISETP.NE.AND.EX P0, PT, RZ, UR5, PT, P0 ;  /* 0x00000005ff007c0c */ /* 0x000fda000bf05300 */
[----:B------:R-:W-:Y:S05]  /*0700*/  @!P0 BRA `(.L_x_9) ;  /* 0x00000000000c8947 */ /* 0x000fea0003800000 */
[----:B--2---:R-:W0:Y:S02]  /*0710*/  LDC.64 R2, c[0x0][0x590] ;  /* 0x00016400ff027b82 */ /* 0x004e240000000a00 */
[----:B0-----:R3:W5:Y:S01]  /*0720*/  LDG.E R9, desc[UR12][R2.64] ;  /* 0x0000000c02097981 */ /* 0x001762000c1e1900 */
[----:B------:R-:W-:Y:S05]  /*0730*/  BRA `(.L_x_8) ;  /* 0x0000000000047947 */ /* 0x000fea0003800000 */
.L_x_9:
[----:B0-----:R-:W0:Y:S02]  /*0740*/  LDC R9, c[0x0][0x584] ;  /* 0x00016100ff097b82 */ /* 0x001e240000000800 */
.L_x_8:
[----:B--234-:R-:W2:Y:S01]  /*0750*/  LDC R2, c[0x0][0x3c4] ;  /* 0x0000f100ff027b82 */ /* 0x01cea20000000800 */
[----:B------:R-:W-:-:S07]  /*0760*/  ISETP.NE.AND P0, PT, R5, RZ, PT ;  /* 0x000000ff0500720c */ /* 0x000fce0003f05270 */
[----:B------:R-:W3:Y:S01]  /*0770*/  LDC.64 R10, c[0x0][0x3c8] ;  /* 0x0000f200ff0a7b82 */ /* 0x000ee20000000a00 */
[----:B--2---:R-:W-:-:S05]  /*0780*/  VIADD R2, R2, 0x1f ;  /* 0x0000001f02027836 */ /* 0x004fca0000000000 */
[----:B------:R-:W-:-:S04]  /*0790*/  SHF.R.S32.HI R3, RZ, 0x1f, R2 ;  /* 0x0000001fff037819 */ /* 0x000fc80000011402 */
[----:B------:R-:W-:-:S04]  /*07a0*/  LEA.HI R3, R3, R2, RZ, 0x5 ;  /* 0x0000000203037211 */ /* 0x000fc800078f28ff */
[----:B------:R-:W-:-:S05]  /*07b0*/  SHF.R.S32.HI R3, RZ, 0x5, R3 ;  /* 0x00000005ff037819 */ /* 0x000fca0000011403 */
[----:B---3--:R-:W-:-:S04]  /*07c0*/  IMAD R2, R3, R10, RZ ;  /* 0x0000000a03027224 */ /* 0x008fc800078e02ff */
[----:B------:R-:W-:Y:S01]  /*07d0*/  IMAD R2, R2, R11, RZ ;  /* 0x0000000b02027224 */ /* 0x000fe200078e02ff */
[----:B------:R-:W-:Y:S06]  /*07e0*/  @!P0 BRA `(.L_x_10) ;  /* 0x0000008400e08947 */ /* 0x000fec0003800000 */
[----:B------:R-:W-:-:S13]  /*07f0*/  ISETP.NE.AND P0, PT, R5, 0x1, PT ;  /* 0x000000010500780c */ /* 0x000fda0003f05270 */
[----:B------:R-:W-:Y:S05]  /*0800*/  @P0 EXIT ;  /* 0x000000000000094d */ /* 0x000fea0003800000 */
[----:B------:R-:W-:Y:S01]  /*0810*/  ISETP.GE.AND P0, PT, R2, 0x1, PT ;  /* 0x000000010200780c */ /* 0x000fe20003f06270 */
[----:B------:R-:W-:Y:S01]  /*0820*/  UMOV UR4, URZ ;  /* 0x0000003f00047c82 */ /* 0x000fe20008000000 */
[----:B------:R-:W-:Y:S02]  /*0830*/  CS2R R86, SRZ ;  /* 0x0000000000567805 */ /* 0x000fe4000001ff00 */
[----:B------:R-:W-:Y:S02]  /*0840*/  CS2R R88, SRZ ;  /* 0x0000000000587805 */ /* 0x000fe4000001ff00 */
[----:B------:R-:W-:Y:S02]  /*0850*/  CS2R R90, SRZ ;  /* 0x00000000005a7805 */ /* 0x000fe4000001ff00 */
[----:B------:R-:W-:Y:S02]  /*0860*/  CS2R R92, SRZ ;  /* 0x00000000005c7805 */ /* 0x000fe4000001ff00 */
[----:B------:R-:W-:-:S02]  /*0870*/  CS2R R94, SRZ ;  /* 0x00000000005e7805 */ /* 0x000fc4000001ff00 */
[----:B------:R-:W-:Y:S02]  /*0880*/  CS2R R96, SRZ ;  /* 0x0000000000607805 */ /* 0x000fe4000001ff00 */
        /* <DEDUP_REMOVED lines=57> */
[----:B------:R-:W-:Y:S01]  /*0c20*/  CS2R R84, SRZ ;  /* 0x0000000000547805 */ /* 0x000fe2000001ff00 */
[----:B------:R-:W-:Y:S06]  /*0c30*/  @!P0 BRA `(.L_x_11) ;  /* 0x0000000000988947 */ /* 0x000fec0003800000 */
[----:B------:R-:W-:-:S04]  /*0c40*/  LOP3.LUT R3, R0, 0x1, RZ, 0xfc, !PT ;  /* 0x0000000100037812 */ /* 0x000fc800078efcff */
[----:B------:R-:W-:-:S13]  /*0c50*/  ISETP.NE.AND P1, PT, R3, 0x3, PT ;  /* 0x000000030300780c */ /* 0x000fda0003f25270 */
[----:B------:R-:W-:Y:S05]  /*0c60*/  @!P1 BRA `(.L_x_12) ;  /* 0x0000000000049947 */ /* 0x000fea0003800000 */
[----:B------:R-:W-:Y:S01]  /*0c70*/  BPT.TRAP 0x1 ;  /* 0x000000040000795c */ /* 0x000fe20000300000 */
.L_x_12:
[----:B------:R-:W2:Y:S01]  /*0c80*/  S2UR UR5, SR_CgaCtaId ;  /* 0x00000000000579c3 */ /* 0x000ea20000008800 */
[----:B------:R-:W-:Y:S01]  /*0c90*/  SHF.L.U32 R3, RZ, 0x1f, RZ ;  /* 0x0000001fff037819 */ /* 0x000fe200000006ff */
[----:B------:R-:W-:Y:S02]  /*0ca0*/  UMOV UR4, 0x400 ;  /* 0x0000040000047882 */ /* 0x000fe40000000000 */
[----:B--2---:R-:W-:-:S12]  /*0cb0*/  ULEA UR4, UR5, UR4, 0x18 ;  /* 0x0000000405047291 */ /* 0x004fd8000f8ec03f */
.L_x_13:
[----:B--2---:R-:W-:-:S04]  /*0cc0*/  IMAD.U32 R4, RZ, RZ, UR4 ;  /* 0x00000004ff047e24 */ /* 0x004fc8000f8e00ff */
[----:B------:R2:W3:Y:S03]  /*0cd0*/  SYNCS.PHASECHK.TRANS64.TRYWAIT P1, [R4+URZ+0x38000], R3 ;  /* 0x03800003040075a7 */ /* 0x0004e6000802017f */
[----:B---3--:R-:W-:Y:S05]  /*0ce0*/  @!P1 NANOSLEEP.SYNCS 0x989680 ;  /* 0x009896800000995d */ /* 0x008fea0003900000 */
[----:B------:R-:W3:Y:S02]  /*0cf0*/  @!P1 SYNCS.PHASECHK.TRANS64 P1, [R4+URZ+0x38000], R3 ;  /* 0x03800003040095a7 */ /* 0x000ee4000802007f */
[----:B---3--:R-:W-:Y:S05]  /*0d00*/  @!P1 BRA `(.L_x_13) ;  /* 0xfffffffc00ec9947 */ /* 0x008fea000383ffff */
[----:B------:R-:W-:Y:S01]  /*0d10*/  UIADD3 UR5, UR4, 0x1c000, URZ ;  /* 0x0001c00004057890 */ /* 0x000fe2000fffe03f */
[----:B------:R-:W-:Y:S01]  /*0d20*/  WARPGROUP.ARRIVE ;  /* 0x00000000000079c5 */ /* 0x000fe20000000000 */
[----:B------:R-:W-:Y:S02]  /*0d30*/  USHF.R.U32.HI UR4, URZ, 0x4, UR4 ;  /* 0x000000043f047899 */ /* 0x000fe40008011604 */
[----:B------:R-:W-:Y:S02]  /*0d40*/  USHF.R.U32.HI UR5, URZ, 0x4, UR5 ;  /* 0x000000043f057899 */ /* 0x000fe40008011605 */
[----:B------:R-:W-:Y:S02]  /*0d50*/  ULOP3.LUT UR4, UR4, 0x3fff, URZ, 0xc0, !UPT ;  /* 0x00003fff04047892 */ /* 0x000fe4000f8ec03f */
[----:B------:R-:W-:Y:S02]  /*0d60*/  ULOP3.LUT UR5, UR5, 0x3fff, URZ, 0xc0, !UPT ;  /* 0x00003fff05057892 */ /* 0x000fe4000f8ec03f */
[----:B------:R-:W-:-:S02]  /*0d70*/  ULOP3.LUT UR8, UR4, 0x10000, URZ, 0xfc, !UPT ;  /* 0x0001000004087892 */ /* 0x000fc4000f8efc3f */
[----:B------:R-:W-:Y:S01]  /*0d80*/  ULOP3.LUT UR9, UR5, 0x10000, URZ, 0xfc, !UPT ;  /* 0x0001000005097892 */ /* 0x000fe2000f8efc3f */
[----:B------:R-:W-:Y:S02]  /*0d90*/  UMOV UR7, 0x80000020 ;  /* 0x8000002000077882 */ /* 0x000fe40000000000 */
[----:B------:R-:W-:Y:S02]  /*0da0*/  UMOV UR5, 0x80000020 ;  /* 0x8000002000057882 */ /* 0x000fe40000000000 */
[----:B------:R-:W-:Y:S02]  /*0db0*/  UMOV UR4, UR8 ;  /* 0x0000000800047c82 */ /* 0x000fe40008000000 */
[----:B------:R-:W-:Y:S02]  /*0dc0*/  UMOV UR6, UR9 ;  /* 0x0000000900067c82 */ /* 0x000fe40008000000 */
[----:B------:R-:W-:Y:S01]  /*0dd0*/  HGMMA.64x128x16.F32.BF16 R88, gdesc[UR4], RZ, !UPT ;  /* 0x01e00000045879f0 */ /* 0x000fe2000c7018ff */
[----:B------:R-:W-:Y:S01]  /*0de0*/  UIADD3 UR4, UR8, 0x100, URZ ;  /* 0x0000010008047890 */ /* 0x000fe2000fffe03f */
[----:B------:R-:W-:-:S10]  /*0df0*/  UMOV UR5, 0x80000020 ;  /* 0x8000002000057882 */ /* 0x000fd40000000000 */
[----:B------:R-:W-:Y:S01]  /*0e00*/  HGMMA.64x128x16.F32.BF16 R24, gdesc[UR4], RZ, !UPT ;  /* 0x01e00000041879f0 */ /* 0x000fe2000c7018ff */
[----:B------:R-:W-:Y:S02]  /*0e10*/  UIADD3 UR4, UR8, 0x2, URZ ;  /* 0x0000000208047890 */ /* 0x000fe4000fffe03f */
[----:B------:R-:W-:Y:S01]  /*0e20*/  UIADD3 UR6, UR9, 0x2, URZ ;  /* 0x0000000209067890 */ /* 0x000fe2000fffe03f */
[----:B------:R-:W-:Y:S01]  /*0e30*/  UMOV UR5, 0x80000020 ;  /* 0x8000002000057882 */ /* 0x000fe20000000000 */
[----:B------:R-:W-:-:S07]  /*0e40*/  UMOV UR7, 0x80000020 ;  /* 0x8000002000077882 */ /* 0x000fce0000000000 */
[----:B------:R-:W-:Y:S01]  /*0e50*/  HGMMA.64x128x16.F32.BF16 R88, gdesc[UR4], R88 ;  /* 0x01e00000045879f0 */ /* 0x000fe20008701858 */
[----:B------:R-:W-:Y:S01]  /*0e60*/  UIADD3 UR4, UR8, 0x102, URZ ;  /* 0x0000010208047890 */ /* 0x000fe2000fffe03f */
[----:B------:R-:W-:-:S10]  /*0e70*/  UMOV UR5, 0x80000020 ;  /* 0x8000002000057882 */ /* 0x000fd40000000000 */
[----:B------:R-:W-:Y:S01]  /*0e80*/  HGMMA.64x128x16.F32.BF16 R24, gdesc[UR4], R24, gsb0 ;  /* 0x01e00000041879f0 */ /* 0x000fe20008001818 */
[----:B------:R-:W-:-:S05]  /*0e90*/  UMOV UR4, 0x1 ;  /* 0x0000000100047882 */ /* 0x000fca0000000000 */
.L_x_11:
[----:B--2---:R-:W-:-:S05]  /*0ea0*/  VIMNMX R3, R2, 0x1, PT ;  /* 0x0000000102037848 */ /* 0x004fca0003fe0100 */
[----:B------:R-:W-:-:S05]  /*0eb0*/  IMAD.IADD R4, R2, 0x1, -R3 ;  /* 0x0000000102047824 */ /* 0x000fca00078e0a03 */
[----:B------:R-:W-:-:S13]  /*0ec0*/  ISETP.GE.AND P1, PT, R4, 0x1, PT ;  /* 0x000000010400780c */ /* 0x000fda0003f26270 */
[----:B------:R-:W-:Y:S05]  /*0ed0*/  @!P1 BRA `(.L_x_14) ;  /* 0x0000000400089947 */ /* 0x000fea0003800000 */
[----:B------:R-:W2:Y:S01]  /*0ee0*/  S2UR UR6, SR_CgaCtaId ;  /* 0x00000000000679c3 */ /* 0x000ea20000008800 */
[----:B------:R-:W-:Y:S01]  /*0ef0*/  UMOV UR5, 0x400 ;  /* 0x0000040000057882 */ /* 0x000fe20000000000 */
[----:B------:R-:W-:Y:S01]  /*0f00*/  LOP3.LUT R7, R0, 0x1, RZ, 0xfc, !PT ;  /* 0x0000000100077812 */ /* 0x000fe200078efcff */
[----:B------:R-:W-:Y:S01]  /*0f10*/  IMAD.MOV.U32 R5, RZ, RZ, RZ ;  /* 0x000000ffff057224 */ /* 0x000fe200078e00ff */
[----:B------:R-:W-:Y:S01]  /*0f20*/  UISETP.NE.U32.AND UP0, UPT, UR4, URZ, UPT ;  /* 0x0000003f0400728c */ /* 0x000fe2000bf05070 */
[----:B------:R-:W-:Y:S01]  /*0f30*/  IMAD.MOV.U32 R2, RZ, RZ, R4 ;  /* 0x000000ffff027224 */ /* 0x000fe200078e0004 */
[----:B--2---:R-:W-:-:S04]  /*0f40*/  ULEA UR14, UR6, UR5, 0x18 ;  /* 0x00000005060e7291 */ /* 0x004fc8000f8ec03f */
[----:B------:R-:W-:Y:S02]  /*0f50*/  UIADD3 UR6, UR14, 0x1c000, URZ ;  /* 0x0001c0000e067890 */ /* 0x000fe4000fffe03f */
[----:B------:R-:W-:Y:S02]  /*0f60*/  USHF.R.U32.HI UR5, URZ, 0x4, UR14 ;  /* 0x000000043f057899 */ /* 0x000fe4000801160e */
[----:B------:R-:W-:Y:S02]  /*0f70*/  USHF.R.U32.HI UR6, URZ, 0x4, UR6 ;  /* 0x000000043f067899 */ /* 0x000fe40008011606 */
[----:B------:R-:W-:Y:S02]  /*0f80*/  ULOP3.LUT UR5, UR5, 0x3fff, URZ, 0xc0, !UPT ;  /* 0x00003fff05057892 */ /* 0x000fe4000f8ec03f */
[----:B------:R-:W-:Y:S02]  /*0f90*/  ULOP3.LUT UR6, UR6, 0x3fff, URZ, 0xc0, !UPT ;  /* 0x00003fff06067892 */ /* 0x000fe4000f8ec03f */
[----:B------:R-:W-:-:S02]  /*0fa0*/  ULOP3.LUT UR15, UR5, 0x10000, URZ, 0xfc, !UPT ;  /* 0x00010000050f7892 */ /* 0x000fc4000f8efc3f */
[----:B------:R-:W-:Y:S01]  /*0fb0*/  ULOP3.LUT UR16, UR6, 0x10000, URZ, 0xfc, !UPT ;  /* 0x0001000006107892 */ /* 0x000fe2000f8efc3f */
[----:B------:R-:W-:-:S11]  /*0fc0*/  UMOV UR5, URZ ;  /* 0x0000003f00057c82 */ /* 0x000fd60008000000 */
.L_x_19:
[----:B------:R-:W-:-:S13]  /*0fd0*/  ISETP.NE.AND P2, PT, R7, 0x3, PT ;  /* 0x000000030700780c */ /* 0x000fda0003f45270 */
[----:B--2---:R-:W-:Y:S05]  /*0fe0*/  @!P2 BRA `(.L_x_15) ;  /* 0x000000000004a947 */ /* 0x004fea0003800000 */
[----:B------:R-:W-:Y:S01]  /*0ff0*/  BPT.TRAP 0x1 ;  /* 0x000000040000795c */ /* 0x000fe20000300000 */
.L_x_15:
[----:B------:R-:W-:Y:S01]  /*1000*/  SHF.L.U32 R3, R5, 0x1f, RZ ;  /* 0x0000001f05037819 */ /* 0x000fe200000006ff */
[----:B------:R-:W-:-:S12]  /*1010*/  ULEA UR6, UR4, UR14, 0x3 ;  /* 0x0000000e04067291 */ /* 0x000fd8000f8e183f */
.L_x_16:
[----:B--2---:R-:W-:-:S04]  /*1020*/  IMAD.U32 R6, RZ, RZ, UR6 ;  /* 0x00000006ff067e24 */ /* 0x004fc8000f8e00ff */
[----:B------:R2:W3:Y:S03]  /*1030*/  SYNCS.PHASECHK.TRANS64.TRYWAIT P1, [R6+URZ+0x38000], R3 ;  /* 0x03800003060075a7 */ /* 0x0004e6000802017f */
[----:B---3--:R-:W-:Y:S05]  /*1040*/  @!P1 NANOSLEEP.SYNCS 0x989680 ;  /* 0x009896800000995d */ /* 0x008fea0003900000 */
[----:B------:R-:W3:Y:S02]  /*1050*/  @!P1 SYNCS.PHASECHK.TRANS64 P1, [R6+URZ+0x38000], R3 ;  /* 0x03800003060095a7 */ /* 0x000ee4000802007f */
[----:B---3--:R-:W-:Y:S05]  /*1060*/  @!P1 BRA `(.L_x_16) ;  /* 0xfffffffc00ec9947 */ /* 0x008fea000383ffff */
[----:B------:R-:W-:Y:S01]  /*1070*/  ULEA UR6, UR4, UR15, 0x9 ;  /* 0x0000000f04067291 */ /* 0x000fe2000f8e483f */
[----:B------:R-:W-:Y:S01]  /*1080*/  WARPGROUP.ARRIVE ;  /* 0x00000000000079c5 */ /* 0x000fe20000000000 */
[----:B------:R-:W-:Y:S01]  /*1090*/  ULEA UR7, UR4, UR16, 0x9 ;  /* 0x0000001004077291 */ /* 0x000fe2000f8e483f */
[----:B------:R-:W-:Y:S01]  /*10a0*/  UMOV UR9, 0x80000020 ;  /* 0x8000002000097882 */ /* 0x000fe20000000000 */
[----:B------:R-:W-:-:S03]  /*10b0*/  UMOV UR11, 0x80000020 ;  /* 0x80000020000b7882 */ /* 0x000fc60000000000 */
[----:B------:R-:W-:Y:S02]  /*10c0*/  UMOV UR8, UR6 ;  /* 0x0000000600087c82 */ /* 0x000fe40008000000 */
[----:B------:R-:W-:Y:S02]  /*10d0*/  UMOV UR10, UR7 ;  /* 0x00000007000a7c82 */ /* 0x000fe40008000000 */
[----:B------:R-:W-:Y:S01]  /*10e0*/  HGMMA.64x128x16.F32.BF16 R88, gdesc[UR8], R88, UP0 ;  /* 0x01e00000085879f0 */ /* 0x000fe2000bf01858 */
[----:B------:R-:W-:Y:S01]  /*10f0*/  UIADD3 UR8, UR6, 0x100, URZ ;  /* 0x0000010006087890 */ /* 0x000fe2000fffe03f */
[----:B------:R-:W-:-:S10]  /*1100*/  UMOV UR9, 0x80000020 ;  /* 0x8000002000097882 */ /* 0x000fd40000000000 */
[----:B------:R-:W-:Y:S01]  /*1110*/  HGMMA.64x128x16.F32.BF16 R24, gdesc[UR8], R24, UP0 ;  /* 0x01e00000081879f0 */ /* 0x000fe2000bf01818 */
[----:B------:R-:W-:Y:S02]  /*1120*/  UIADD3 UR8, UR6, 0x2, URZ ;  /* 0x0000000206087890 */ /* 0x000fe4000fffe03f */
[----:B------:R-:W-:Y:S01]  /*1130*/  UIADD3 UR10, UR7, 0x2, URZ ;  /* 0x00000002070a7890 */ /* 0x000fe2000fffe03f */
[----:B------:R-:W-:Y:S01]  /*1140*/  UMOV UR9, 0x80000020 ;  /* 0x8000002000097882 */ /* 0x000fe20000000000 */
[----:B------:R-:W-:-:S07]  /*1150*/  UMOV UR11, 0x80000020 ;  /* 0x80000020000b7882 */ /* 0x000fce0000000000 */
[----:B------:R-:W-:Y:S01]  /*1160*/  HGMMA.64x128x16.F32.BF16 R88, gdesc[UR8], R88 ;  /* 0x01e00000085879f0 */ /* 0x000fe20008701858 */
[----:B------:R-:W-:Y:S01]  /*1170*/  UIADD3 UR8, UR6, 0x102, URZ ;  /* 0x0000010206087890 */ /* 0x000fe2000fffe03f */
[----:B------:R-:W-:-:S10]  /*1180*/  UMOV UR9, 0x80000020 ;  /* 0x8000002000097882 */ /* 0x000fd40000000000 */
[----:B------:R-:W-:Y:S03]  /*1190*/  HGMMA.64x128x16.F32.BF16 R24, gdesc[UR8], R24, gsb0 ;  /* 0x01e00000081879f0 */ /* 0x000fe60008001818 */
[----:B------:R-:W-:Y:S02]  /*11a0*/  WARPGROUP.DEPBAR.LE gsb0, 0x1 ;  /* 0x00008000000079c5 */ /* 0x000fe40000010100 */
[----:B------:R-:W-:Y:S05]  /*11b0*/  @!P2 BRA `(.L_x_17) ;  /* 0x000000000004a947 */ /* 0x000fea0003800000 */
[----:B------:R-:W-:Y:S01]  /*11c0*/  BPT.TRAP 0x1 ;  /* 0x000000040000795c */ /* 0x000fe20000300000 */
.L_x_17:
[----:B------:R-:W-:Y:S01]  /*11d0*/  ULEA UR6, UR5, UR14, 0x3 ;  /* 0x0000000e05067291 */ /* 0x000fe2000f8e183f */
[----:B------:R-:W-:-:S03]  /*11e0*/  ISETP.GT.U32.AND P1, PT, R0, 0x1, PT ;  /* 0x000000010000780c */ /* 0x000fc60003f24070 */
[----:B------:R-:W-:-:S04]  /*11f0*/  UIADD3 UR6, UR6, 0x38070, URZ ;  /* 0x0003807006067890 */ /* 0x000fc8000fffe03f */
[----:B------:R-:W-:-:S09]  /*1200*/  UPRMT UR6, URZ, 0x654, UR6 ;  /* 0x000006543f067896 */ /* 0x000fd20008000006 */
[----:B------:R-:W-:Y:S01]  /*1210*/  SYNCS.ARRIVE.TRANS64.RED.A1T0 RZ, [UR6], RZ ;  /* 0x000000ffffff79a7 */ /* 0x000fe20008100406 */
[----:B------:R-:W-:Y:S05]  /*1220*/  @P1 BRA `(.L_x_18) ;  /* 0x0000000000041947 */ /* 0x000fea0003800000 */
[----:B------:R-:W-:Y:S01]  /*1230*/  BPT.TRAP 0x1 ;  /* 0x000000040000795c */ /* 0x000fe20000300000 */
.L_x_18:
[----:B------:R-:W-:Y:S01]  /*1240*/  UIADD3 UR4, UR4, 0x1, URZ ;  /* 0x0000000104047890 */ /* 0x000fe2000fffe03f */
[C---:B------:R-:W-:Y:S01]  /*1250*/  ISETP.GT.AND P1, PT, R2.reuse, 0x1, PT ;  /* 0x000000010200780c */ /* 0x040fe20003f24270 */
[----:B------:R-:W-:Y:S01]  /*1260*/  UIADD3 UR5, UR5, 0x1, URZ ;  /* 0x0000000105057890 */ /* 0x000fe2000fffe03f */
[----:B------:R-:W-:Y:S01]  /*1270*/  VIADD R2, R2, 0xffffffff ;  /* 0xffffffff02027836 */ /* 0x000fe20000000000 */
[----:B------:R-:W-:Y:S02]  /*1280*/  UISETP.NE.AND UP0, UPT, UR4, 0xe, UPT ;  /* 0x0000000e0400788c */ /* 0x000fe4000bf05270 */
[----:B------:R-:W-:Y:S02]  /*1290*/  UISETP.NE.AND UP1, UPT, UR5, 0xe, UPT ;  /* 0x0000000e0500788c */ /* 0x000fe4000bf25270 */
[----:B------:R-:W-:Y:S02]  /*12a0*/  USEL UR6, URZ, 0x1, UP0 ;  /* 0x000000013f067887 */ /* 0x000fe40008000000 */
[----:B------:R-:W-:-:S02]  /*12b0*/  USEL UR4, UR4, URZ, UP0 ;  /* 0x0000003f04047287 */ /* 0x000fc40008000000 */
[----:B------:R-:W-:Y:S02]  /*12c0*/  USEL UR5, UR5, URZ, UP1 ;  /* 0x0000003f05057287 */ /* 0x000fe40008800000 */
[----:B------:R-:W-:Y:S01]  /*12d0*/  UPLOP3.LUT UP0, UPT, UPT, UPT, UPT, 0x80, 0x0 ;  /* 0x000000000000789c */ /* 0x000fe20003f0f070 */
[----:B------:R-:W-:Y:S01]  /*12e0*/  LOP3.LUT R5, R5, UR6, RZ, 0x3c, !PT ;  /* 0x0000000605057c12 */ /* 0x000fe2000f8e3cff */
[----:B------:R-:W-:Y:S09]  /*12f0*/  @P1 BRA `(.L_x_19) ;  /* 0xfffffffc00341947 */ /* 0x000ff2000383ffff */
.L_x_14:
[----:B------:R-:W-:Y:S02]  /*1300*/  WARPGROUP.DEPBAR.LE gsb0, 0x0 ;  /* 0x00008000000079c5 */ /* 0x000fe40000010000 */
[----:B------:R-:W-:Y:S05]  /*1310*/  @!P0 BRA `(.L_x_20) ;  /* 0x0000000000488947 */ /* 0x000fea0003800000 */
[----:B------:R-:W-:-:S04]  /*1320*/  LOP3.LUT R2, R0, 0x1, RZ, 0xfc, !PT ;  /* 0x0000000100027812 */ /* 0x000fc800078efcff */
[----:B------:R-:W-:-:S13]  /*1330*/  ISETP.NE.AND P0, PT, R2, 0x3, PT ;  /* 0x000000030200780c */ /* 0x000fda0003f05270 */
[----:B------:R-:W-:Y:S05]  /*1340*/  @!P0 BRA `(.L_x_21) ;  /* 0x0000000000048947 */ /* 0x000fea0003800000 */
[----:B------:R-:W-:Y:S01]  /*1350*/  BPT.TRAP 0x1 ;  /* 0x000000040000795c */ /* 0x000fe20000300000 */
.L_x_21:
[----:B------:R-:W3:Y:S01]  /*1360*/  S2R R5, SR_CgaCtaId ;  /* 0x0000000000057919 */ /* 0x000ee20000008800 */
[----:B------:R-:W-:Y:S02]  /*1370*/  SHF.R.U32.HI R2, RZ, 0x1, R4 ;  /* 0x00000001ff027819 */ /* 0x000fe40000011604 */
[----:B------:R-:W-:-:S03]  /*1380*/  ISETP.GT.U32.AND P0, PT, R0, 0x1, PT ;  /* 0x000000010000780c */ /* 0x000fc60003f04070 */
[----:B--2---:R-:W-:Y:S01]  /*1390*/  IMAD.WIDE.U32 R2, R2, -0x6db6db6d, RZ ;  /* 0x9249249302027825 */ /* 0x004fe200078e00ff */
[----:B------:R-:W-:-:S04]  /*13a0*/  MOV R2, 0x400 ;  /* 0x0000040000027802 */ /* 0x000fc80000000f00 */
[----:B------:R-:W-:-:S05]  /*13b0*/  SHF.R.U32.HI R3, RZ, 0x2, R3 ;  /* 0x00000002ff037819 */ /* 0x000fca0000011603 */
[----:B------:R-:W-:Y:S01]  /*13c0*/  IMAD R4, R3, -0xe, R4 ;  /* 0xfffffff203047824 */ /* 0x000fe200078e0204 */
[----:B---3--:R-:W-:-:S05]  /*13d0*/  LEA R5, R5, R2, 0x18 ;  /* 0x0000000205057211 */ /* 0x008fca00078ec0ff */
[----:B------:R-:W-:-:S04]  /*13e0*/  IMAD R4, R4, 0x8, R5 ;  /* 0x0000000804047824 */ /* 0x000fc800078e0205 */
[----:B------:R-:W-:-:S05]  /*13f0*/  VIADD R4, R4, 0x38070 ;  /* 0x0003807004047836 */ /* 0x000fca0000000000 */
[----:B------:R-:W-:-:S04]  /*1400*/  PRMT R4, RZ, 0x654, R4 ;  /* 0x00000654ff047816 */ /* 0x000fc80000000004 */
[----:B------:R3:W-:Y:S01]  /*1410*/  SYNCS.ARRIVE.TRANS64.RED.A1T0 RZ, [R4+URZ], RZ ;  /* 0x000000ff04ff79a7 */ /* 0x0007e2000810043f */
[----:B------:R-:W-:Y:S05]  /*1420*/  @P0 BRA `(.L_x_20) ;  /* 0x0000000000040947 */ /* 0x000fea0003800000 */
[----:B------:R-:W-:Y:S01]  /*1430*/  BPT.TRAP 0x1 ;  /* 0x000000040000795c */ /* 0x000fe20000300000 */
.L_x_20:
[----:B--2---:R-:W2:Y:S01]  /*1440*/  S2R R3, SR_TID.X ;  /* 0x0000000000037919 */ /* 0x004ea20000002100 */
[----:B------:R-:W-:Y:S01]  /*1450*/  ULDC.64 UR4, c[0x0][0x280] ;  /* 0x0000a00000047ab9 */ /* 0x000fe20000000a00 */
[----:B------:R-:W4:Y:S01]  /*1460*/  S2R R6, SR_CTAID.Y ;  /* 0x0000000000067919 */ /* 0x000f220000002600 */
[----:B------:R-:W3:Y:S01]  /*1470*/  S2R R15, SR_CTAID.X ;  /* 0x00000000000f7919 */ /* 0x000ee20000002500 */
[----:B--2---:R-:W-:-:S04]  /*1480*/  SHF.R.S32.HI R0, RZ, 0x1f, R3 ;  /* 0x0000001fff007819 */ /* 0x004fc80000011403 */
[----:B------:R-:W-:Y:S01]  /*1490*/  LEA.HI R0, R0, R3, RZ, 0x7 ;  /* 0x0000000300007211 */ /* 0x000fe200078f38ff */
[----:B----4-:R-:W-:-:S03]  /*14a0*/  IMAD.SHL.U32 R6, R6, 0x80, RZ ;  /* 0x0000008006067824 */ /* 0x010fc600078e00ff */
[----:B------:R-:W-:Y:S01]  /*14b0*/  LOP3.LUT R0, R0, 0xffffff80, RZ, 0xc0, !PT ;  /* 0xffffff8000007812 */ /* 0x000fe200078ec0ff */
[----:B---3--:R-:W-:Y:S01]  /*14c0*/  IMAD.SHL.U32 R4, R15, 0x80, RZ ;  /* 0x000000800f047824 */ /* 0x008fe200078e00ff */
[----:B------:R-:W-:-:S03]  /*14d0*/  ISETP.GE.AND P0, PT, R6, UR5, PT ;  /* 0x0000000506007c0c */ /* 0x000fc6000bf06270 */
[----:B------:R-:W-:Y:S01]  /*14e0*/  IMAD.IADD R0, R3, 0x1, -R0 ;  /* 0x0000000103007824 */ /* 0x000fe200078e0a00 */
[----:B------:R-:W-:-:S04]  /*14f0*/  ISETP.GE.OR P0, PT, R4, UR4, P0 ;  /* 0x0000000404007c0c */ /* 0x000fc80008706670 */
[----:B------:R-:W-:-:S04]  /*1500*/  SHF.R.S32.HI R3, RZ, 0x1f, R0 ;  /* 0x0000001fff037819 */ /* 0x000fc80000011400 */
[----:B------:R-:W-:-:S04]  /*1510*/  LEA.HI R2, R3, R0, RZ, 0x2 ;  /* 0x0000000003027211 */ /* 0x000fc800078f10ff */
[--C-:B------:R-:W-:Y:S02]  /*1520*/  SHF.R.S32.HI R10, RZ, 0x2, R2.reuse ;  /* 0x00000002ff0a7819 */ /* 0x100fe40000011402 */
[----:B------:R-:W-:-:S04]  /*1530*/  SHF.R.S32.HI R5, RZ, 0x1f, R2 ;  /* 0x0000001fff057819 */ /* 0x000fc80000011402 */
[----:B------:R-:W-:-:S04]  /*1540*/  LEA.HI R5, R5, R10, RZ, 0x3 ;  /* 0x0000000a05057211 */ /* 0x000fc800078f18ff */
[----:B------:R-:W-:Y:S01]  /*1550*/  LOP3.LUT R11, R5, 0xfffffff8, RZ, 0xc0, !PT ;  /* 0xfffffff8050b7812 */ /* 0x000fe200078ec0ff */
[----:B------:R-:W-:Y:S06]  /*1560*/  @P0 EXIT ;  /* 0x000000000000094d */ /* 0x000fec0003800000 */
[----:B------:R-:W2:Y:S01]  /*1570*/  LDC.64 R16, c[0x0][0x5d0] ;  /* 0x00017400ff107b82 */ /* 0x000ea20000000a00 */
[----:B------:R-:W-:Y:S01]  /*1580*/  IMAD.IADD R10, R10, 0x1, -R11 ;  /* 0x000000010a0a7824 */ /* 0x000fe200078e0a0b */
[----:B------:R-:W-:Y:S02]  /*1590*/  LOP3.LUT R5, R2, 0x7ffffffc, RZ, 0xc0, !PT ;  /* 0x7ffffffc02057812 */ /* 0x000fe400078ec0ff */
[----:B------:R-:W-:Y:S02]  /*15a0*/  LEA.HI R3, R3, R0, RZ, 0x5 ;  /* 0x0000000003037211 */ /* 0x000fe400078f28ff */
[----:B------:R-:W-:Y:S01]  /*15b0*/  SHF.R.S32.HI R11, RZ, 0x1f, R10 ;  /* 0x0000001fff0b7819 */ /* 0x000fe2000001140a */
[----:B------:R-:W-:Y:S01]  /*15c0*/  IMAD.IADD R5, R0, 0x1, -R5 ;  /* 0x0000000100057824 */ /* 0x000fe200078e0a05 */
[----:B------:R-:W-:Y:S02]  /*15d0*/  SHF.R.S32.HI R13, RZ, 0x5, R3 ;  /* 0x00000005ff0d7819 */ /* 0x000fe40000011403 */
[----:B0----5:R-:W-:Y:S01]  /*15e0*/  FSETP.NEU.AND P1, PT, R9, RZ, PT ;  /* 0x000000ff0900720b */ /* 0x021fe20003f2d000 */
[----:B------:R-:W-:-:S02]  /*15f0*/  IMAD.SHL.U32 R7, R5, 0x2, RZ ;  /* 0x0000000205077824 */ /* 0x000fc400078e00ff */
[----:B------:R-:W-:-:S03]  /*1600*/  IMAD.WIDE R2, R15, 0x80, R10 ;  /* 0x000000800f027825 */ /* 0x000fc600078e020a */
[----:B------:R-:W-:Y:S01]  /*1610*/  SHF.R.S32.HI R11, RZ, 0x1f, R7 ;  /* 0x0000001fff0b7819 */ /* 0x000fe20000011407 */
[C---:B------:R-:W-:Y:S01]  /*1620*/  IMAD R5, R13.reuse, -0x10, -R4 ;  /* 0xfffffff00d057824 */ /* 0x040fe200078e0a04 */
[C---:B------:R-:W-:Y:S01]  /*1630*/  IADD3 R4, P0, R6.reuse, R7, RZ ;  /* 0x0000000706047210 */ /* 0x040fe20007f1e0ff */
[----:B------:R-:W-:Y:S01]  /*1640*/  IMAD.WIDE R2, R13, 0x10, R2 ;  /* 0x000000100d027825 */ /* 0x000fe200078e0202 */
[----:B------:R-:W-:Y:S02]  /*1650*/  IADD3 R0, -R7, UR5, -R6 ;  /* 0x0000000507007c10 */ /* 0x000fe4000fffe906 */
[----:B------:R-:W-:Y:S02]  /*1660*/  IADD3 R10, R5, UR4, -R10 ;  /* 0x00000004050a7c10 */ /* 0x000fe4000fffe80a */
[----:B------:R-:W-:Y:S01]  /*1670*/  LEA.HI.X.SX32 R5, R6, R11, 0x1, P0 ;  /* 0x0000000b06057211 */ /* 0x000fe200000f0eff */
[-C--:B--2---:R-:W-:Y:S01]  /*1680*/  IMAD R6, R3, R16.reuse, RZ ;  /* 0x0000001003067224 */ /* 0x084fe200078e02ff */
[----:B------:R-:W-:Y:S01]  /*1690*/  ISETP.GT.AND P2, PT, R10, RZ, PT ;  /* 0x000000ff0a00720c */ /* 0x000fe20003f44270 */
[C---:B------:R-:W-:Y:S01]  /*16a0*/  IMAD.SHL.U32 R21, R16.reuse, 0x8, RZ ;  /* 0x0000000810157824 */ /* 0x040fe200078e00ff */
[----:B------:R-:W-:Y:S01]  /*16b0*/  SHF.L.U64.HI R20, R16, 0x3, R17 ;  /* 0x0000000310147819 */ /* 0x000fe20000010211 */
[----:B------:R-:W-:Y:S01]  /*16c0*/  IMAD.WIDE.U32 R14, R2, R16, R4 ;  /* 0x00000010020e7225 */ /* 0x000fe200078e0004 */
[----:B------:R-:W-:-:S02]  /*16d0*/  SHF.L.U64.HI R11, R16, 0x6, R17 ;  /* 0x00000006100b7819 */ /* 0x000fc40000010211 */
[----:B------:R-:W-:Y:S01]  /*16e0*/  ISETP.GT.AND P0, PT, R0, RZ, P2 ;  /* 0x000000ff0000720c */ /* 0x000fe20001704270 */
[----:B------:R-:W-:Y:S02]  /*16f0*/  IMAD R19, R2, R17, R6 ;  /* 0x0000001102137224 */ /* 0x000fe400078e0206 */
[----:B------:R-:W-:Y:S02]  /*1700*/  IMAD.SHL.U32 R16, R16, 0x40, RZ ;  /* 0x0000004010107824 */ /* 0x000fe400078e00ff */
[----:B------:R-:W-:Y:S01]  /*1710*/  IMAD.IADD R19, R15, 0x1, R19 ;  /* 0x000000010f137824 */ /* 0x000fe200078e0213 */
[----:B------:R-:W-:Y:S07]  /*1720*/  @!P1 BRA `(.L_x_22) ;  /* 0x0000005000dc9947 */ /* 0x000fee0003800000 */
[----:B------:R-:W-:Y:S01]  /*1730*/  ULDC.64 UR6, c[0x0][0x5b0] ;  /* 0x00016c0000067ab9 */ /* 0x000fe20000000a00 */
[----:B------:R-:W-:Y:S01]  /*1740*/  ULDC.64 UR8, c[0x0][0x5a8] ;  /* 0x00016a0000087ab9 */ /* 0x000fe20000000a00 */
[----:B------:R-:W-:Y:S01]  /*1750*/  IMAD R17, R3, UR6, RZ ;  /* 0x0000000603117c24 */ /* 0x000fe2000f8e02ff */
[----:B------:R-:W-:Y:S01]  /*1760*/  ULDC.64 UR4, c[0x0][0x5c8] ;  /* 0x0001720000047ab9 */ /* 0x000fe20000000a00 */
[----:B------:R-:W-:-:S04]  /*1770*/  IMAD.WIDE.U32 R6, R2, UR6, R4 ;  /* 0x0000000602067c25 */ /* 0x000fc8000f8e0004 */
[----:B------:R-:W-:Y:S01]  /*1780*/  IMAD R17, R2, UR7, R17 ;  /* 0x0000000702117c24 */ /* 0x000fe2000f8e0211 */
[----:B------:R-:W-:-:S03]  /*1790*/  LEA R12, P1, R6, UR8, 0x1 ;  /* 0x00000008060c7c11 */ /* 0x000fc6000f8208ff */
[----:B------:R-:W-:-:S05]  /*17a0*/  IMAD.IADD R7, R7, 0x1, R17 ;  /* 0x0000000107077824 */ /* 0x000fca00078e0211 */
[----:B------:R-:W-:-:S05]  /*17b0*/  LEA.HI.X R13, R6, UR9, R7, 0x1, P1 ;  /* 0x00000009060d7c11 */ /* 0x000fca00088f0c07 */
[----:B------:R-:W2:Y:S01]  /*17c0*/  @P0 LDG.E.LTC128B.U16 R15, desc[UR12][R12.64] ;  /* 0x0000000c0c0f0981 */ /* 0x000ea2000c1e1520 */
[----:B------:R-:W-:Y:S01]  /*17d0*/  ISETP.GT.AND P1, PT, R0, 0x1, P2 ;  /* 0x000000010000780c */ /* 0x000fe20001724270 */
[----:B------:R-:W-:Y:S01]  /*17e0*/  BSSY B0, `(.L_x_23) ;  /* 0x000000b000007945 */ /* 0x000fe20003800000 */
[----:B--2---:R-:W-:-:S04]  /*17f0*/  IMAD.U32 R6, R15, 0x10000, RZ ;  /* 0x000100000f067824 */ /* 0x004fc800078e00ff */
[----:B------:R-:W-:Y:S01]  /*1800*/  FMUL R7, R6, R9 ;  /* 0x0000000906077220 */ /* 0x000fe20000400000 */
[----:B------:R-:W-:-:S03]  /*1810*/  LEA R6, P3, R14, UR4, 0x1 ;  /* 0x000000040e067c11 */ /* 0x000fc6000f8608ff */
[----:B-1----:R-:W-:Y:S01]  /*1820*/  FFMA R7, R88, R8, R7 ;  /* 0x0000000858077223 */ /* 0x002fe20000000007 */
[----:B------:R-:W-:-:S04]  /*1830*/  PRMT R88, R15, 0x7610, R88 ;  /* 0x000076100f587816 */ /* 0x000fc80000000058 */
[----:B------:R-:W-:Y:S02]  /*1840*/  F2FP.BF16.F32.PACK_AB R18, RZ, R7 ;  /* 0x00000007ff12723e */ /* 0x000fe400000010ff */
[----:B------:R-:W-:-:S05]  /*1850*/  LEA.HI.X R7, R14, UR5, R19, 0x1, P3 ;  /* 0x000000050e077c11 */ /* 0x000fca00098f0c13 */
[----:B------:R0:W-:Y:S01]  /*1860*/  @P0 STG.E.U16 desc[UR12][R6.64], R18 ;  /* 0x0000001206000986 */ /* 0x0001e2000c10150c */
[----:B------:R-:W-:Y:S05]  /*1870*/  @!P1 BRA `(.L_x_24) ;  /* 0x0000000000049947 */ /* 0x000fea0003800000 */
[----:B------:R1:W5:Y:S02]  /*1880*/  LDG.E.LTC128B.U16 R88, desc[UR12][R12.64+0x2] ;  /* 0x0000020c0c587981 */ /* 0x000364000c1e1520 */
.L_x_24:
[----:B------:R-:W-:Y:S05]  /*1890*/  BSYNC B0 ;  /* 0x0000000000007941 */ /* 0x000fea0003800000 */
.L_x_23:
[----:B------:R-:W-:Y:S01]  /*18a0*/  USHF.L.U32 UR4, UR6, 0x3, URZ ;  /* 0x0000000306047899 */ /* 0x000fe2000800063f */
[----:B0----5:R-:W-:Y:S01]  /*18b0*/  IMAD.U32 R18, R88, 0x10000, RZ ;  /* 0x0001000058127824 */ /* 0x021fe200078e00ff */
[----:B------:R-:W-:Y:S01]  /*18c0*/  USHF.L.U64.HI UR5, UR6, 0x3, UR7 ;  /* 0x0000000306057899 */ /* 0x000fe20008010207 */
[----:B------:R-:W-:Y:S02]  /*18d0*/  ISETP.GT.AND P0, PT, R10, 0x8, PT ;  /* 0x000000080a00780c */ /* 0x000fe40003f04270 */
[----:B------:R-:W-:Y:S01]  /*18e0*/  FMUL R22, R18, R9 ;  /* 0x0000000912167220 */ /* 0x000fe20000400000 */
[----:B------:R-:W-:Y:S01]  /*18f0*/  IMAD.U32 R14, RZ, RZ, UR4 ;  /* 0x00000004ff0e7e24 */ /* 0x000fe2000f8e00ff */
[----:B------:R-:W-:Y:S01]  /*1900*/  ISETP.GT.AND P3, PT, R0, RZ, P0 ;  /* 0x000000ff0000720c */ /* 0x000fe20000764270 */
[----:B------:R-:W-:Y:S02]  /*1910*/  IMAD.U32 R15, RZ, RZ, UR5 ;  /* 0x00000005ff0f7e24 */ /* 0x000fe4000f8e00ff */
[----:B------:R-:W-:Y:S01]  /*1920*/  FFMA R22, R89, R8, R22 ;  /* 0x0000000859167223 */ /* 0x000fe20000000016 */
[----:B------:R-:W-:-:S04]  /*1930*/  IMAD.WIDE.U32 R18, R2, UR6, R14 ;  /* 0x0000000602127c25 */ /* 0x000fc8000f8e000e */
[----:B------:R-:W-:Y:S02]  /*1940*/  F2FP.BF16.F32.PACK_AB R89, RZ, R22 ;  /* 0x00000016ff59723e */ /* 0x000fe400000010ff */
[----:B------:R-:W-:-:S03]  /*1950*/  IADD3 R23, P4, R4, R18, RZ ;  /* 0x0000001204177210 */ /* 0x000fc60007f9e0ff */
[----:B------:R0:W-:Y:S01]  /*1960*/  @P1 STG.E.U16 desc[UR12][R6.64+0x2], R89 ;  /* 0x0000025906001986 */ /* 0x0001e2000c10150c */
[----:B------:R-:W-:Y:S02]  /*1970*/  IADD3.X R22, R5, R17, R19, P4, !PT ;  /* 0x0000001105167210 */ /* 0x000fe400027fe413 */
[----:B------:R-:W-:-:S04]  /*1980*/  LEA R18, P4, R23, UR8, 0x1 ;  /* 0x0000000817127c11 */ /* 0x000fc8000f8808ff */
[----:B------:R-:W-:-:S05]  /*1990*/  LEA.HI.X R19, R23, UR9, R22, 0x1, P4 ;  /* 0x0000000917137c11 */ /* 0x000fca000a0f0c16 */
[----:B------:R-:W2:Y:S01]  /*19a0*/  @P3 LDG.E.LTC128B.U16 R88, desc[UR12][R18.64] ;  /* 0x0000000c12583981 */ /* 0x000ea2000c1e1520 */
[C---:B------:R-:W-:Y:S01]  /*19b0*/  IMAD.SHL.U32 R17, R21.reuse, 0x2, RZ ;  /* 0x0000000215117824 */ /* 0x040fe200078e00ff */
[----:B------:R-:W-:Y:S01]  /*19c0*/  SHF.L.U64.HI R21, R21, 0x1, R20 ;  /* 0x0000000115157819 */ /* 0x000fe20000010214 */
[----:B------:R-:W-:Y:S01]  /*19d0*/  BSSY B0, `(.L_x_25) ;  /* 0x000000b000007945 */ /* 0x000fe20003800000 */
[----:B------:R-:W-:Y:S01]  /*19e0*/  ISETP.GT.AND P1, PT, R0, 0x1, P0 ;  /* 0x000000010000780c */ /* 0x000fe20000724270 */
[----:B--2---:R-:W-:-:S04]  /*19f0*/  IMAD.U32 R22, R88, 0x10000, RZ ;  /* 0x0001000058167824 */ /* 0x004fc800078e00ff */
[----:B------:R-:W-:Y:S01]  /*1a00*/  FMUL R23, R22, R9 ;  /* 0x0000000916177220 */ /* 0x000fe20000400000 */
[----:B------:R-:W-:-:S03]  /*1a10*/  IADD3 R22, P4, R17, R6, RZ ;  /* 0x0000000611167210 */ /* 0x000fc60007f9e0ff */
[----:B------:R-:W-:-:S05]  /*1a20*/  FFMA R23, R90, R8, R23 ;  /* 0x000000085a177223 */ /* 0x000fca0000000017 */
[----:B------:R-:W-:Y:S01]  /*1a30*/  F2FP.BF16.F32.PACK_AB R20, RZ, R23 ;  /* 0x00000017ff14723e */ /* 0x000fe200000010ff */
[----:B------:R-:W-:-:S05]  /*1a40*/  IMAD.X R23, R21, 0x1, R7, P4 ;  /* 0x0000000115177824 */ /* 0x000fca00020e0607 */
[----:B------:R0:W-:Y:S01]  /*1a50*/  @P3 STG.E.U16 desc[UR12][R22.64], R20 ;  /* 0x0000001416003986 */ /* 0x0001e2000c10150c */
[----:B------:R-:W-:Y:S05]  /*1a60*/  @!P1 BRA `(.L_x_26) ;  /* 0x0000000000049947 */ /* 0x000fea0003800000 */
[----:B------:R2:W5:Y:S02]  /*1a70*/  LDG.E.LTC128B.U16 R88, desc[UR12][R18.64+0x2] ;  /* 0x0000020c12587981 */ /* 0x000564000c1e1520 */
.L_x_26:
[----:B------:R-:W-:Y:S05]  /*1a80*/  BSYNC B0 ;  /* 0x0000000000007941 */ /* 0x000fea0003800000 */
.L_x_25:
[----:B0----5:R-:W-:Y:S01]  /*1a90*/  IMAD.U32 R20, R88, 0x10000, RZ ;  /* 0x0001000058147824 */ /* 0x021fe200078e00ff */
[----:B------:R-:W-:Y:S01]  /*1aa0*/  ISETP.GT.AND P3, PT, R0, 0x8, P2 ;  /* 0x000000080000780c */ /* 0x000fe20001764270 */
[----:B------:R-:W-:Y:S02]  /*1ab0*/  BSSY B0, `(.L_x_27) ;  /* 0x0000007000007945 */ /* 0x000fe40003800000 */
[----:B------:R-:W-:-:S04]  /*1ac0*/  FMUL R20, R20, R9 ;  /* 0x0000000914147220 */ /* 0x000fc80000400000 */
[----:B------:R-:W-:-:S05]  /*1ad0*/  FFMA R20, R91, R8, R20 ;  /* 0x000000085b147223 */ /* 0x000fca0000000014 */
[----:B------:R-:W-:-:S05]  /*1ae0*/  F2FP.BF16.F32.PACK_AB R20, RZ, R20 ;  /* 0x00000014ff14723e */ /* 0x000fca00000010ff */
[----:B------:R0:W-:Y:S01]  /*1af0*/  @P1 STG.E.U16 desc[UR12][R22.64+0x2], R20 ;  /* 0x0000021416001986 */ /* 0x0001e2000c10150c */
[----:B------:R-:W-:Y:S05]  /*1b00*/  @!P3 BRA `(.L_x_28) ;  /* 0x000000000004b947 */ /* 0x000fea0003800000 */
[----:B------:R3:W5:Y:S02]  /*1b10*/  LDG.E.LTC128B.U16 R88, desc[UR12][R12.64+0x10] ;  /* 0x0000100c0c587981 */ /* 0x000764000c1e1520 */
.L_x_28:
[----:B------:R-:W-:Y:S05]  /*1b20*/  BSYNC B0 ;  /* 0x0000000000007941 */ /* 0x000fea0003800000 */
.L_x_27:
        /* <DEDUP_REMOVED lines=9> */
.L_x_30:
[----:B------:R-:W-:Y:S05]  /*1bc0*/  BSYNC B0 ;  /* 0x0000000000007941 */ /* 0x000fea0003800000 */
.L_x_29:
[----:B-----5:R-:W-:Y:S01]  /*1bd0*/  IMAD.U32 R20, R88, 0x10000, RZ ;  /* 0x0001000058147824 */ /* 0x020fe200078e00ff */
        /* <DEDUP_REMOVED lines=8> */
.L_x_32:
[----:B------:R-:W-:Y:S05]  /*1c60*/  BSYNC B0 ;  /* 0x0000000000007941 */ /* 0x000fea0003800000 */
.L_x_31:
        /* <DEDUP_REMOVED lines=9> */
.L_x_34:
[----:B------:R-:W-:Y:S05]  /*1d00*/  BSYNC B0 ;  /* 0x0000000000007941 */ /* 0x000fea0003800000 */
.L_x_33:
        /* <DEDUP_REMOVED lines=9> */
.L_x_36:
[----:B------:R-:W-:Y:S05]  /*1da0*/  BSYNC B0 ;  /* 0x0000000000007941 */ /* 0x000fea0003800000 */
.L_x_35:
        /* <DEDUP_REMOVED lines=9> */
.L_x_38:
[----:B------:R-:W-:Y:S05]  /*1e40*/  BSYNC B0 ;  /* 0x0000000000007941 */ /* 0x000fea0003800000 */
.L_x_37:
        /* <DEDUP_REMOVED lines=9> */
.L_x_40:
[----:B------:R-:W-:Y:S05]  /*1ee0*/  BSYNC B0 ;  /* 0x0000000000007941 */ /* 0x000fea0003800000 */
.L_x_39:
        /* <DEDUP_REMOVED lines=9> */
.L_x_42:
[----:B------:R-:W-:Y:S05]  /*1f80*/  BSYNC B0 ;  /* 0x0000000000007941 */ /* 0x000fea0003800000 */
.L_x_41:
        /* <DEDUP_REMOVED lines=9> */
.L_x_44:
[----:B------:R-:W-:Y:S05]  /*2020*/  BSYNC B0 ;  /* 0x0000000000007941 */ /* 0x000fea0003800000 */
.L_x_43:
        /* <DEDUP_REMOVED lines=9> */
.L_x_46:
[----:B------:R-:W-:Y:S05]  /*20c0*/  BSYNC B0 ;  /* 0x0000000000007941 */ /* 0x000fea0003800000 */
.L_x_45:
        /* <DEDUP_REMOVED lines=9> */
.L_x_48:
[----:B------:R-:W-:Y:S05]  /*2160*/  BSYNC B0 ;  /* 0x0000000000007941 */ /* 0x000fea0003800000 */
.L_x_47:
        /* <DEDUP_REMOVED lines=9> */
.L_x_50:
[----:B------:R-:W-:Y:S05]  /*2200*/  BSYNC B0 ;  /* 0x0000000000007941 */ /* 0x000fea0003800000 */
.L_x_49:
        /* <DEDUP_REMOVED lines=9> */
.L_x_52:
[----:B------:R-:W-:Y:S05]  /*22a0*/  BSYNC B0 ;  /* 0x0000000000007941 */ /* 0x000fea0003800000 */
.L_x_51:
        /* <DEDUP_REMOVED lines=9> */
.L_x_54:
[----:B------:R-:W-:Y:S05]  /*2340*/  BSYNC B0 ;  /* 0x0000000000007941 */ /* 0x000fea0003800000 */
.L_x_53:
        /* <DEDUP_REMOVED lines=9> */
.L_x_56:
[----:B------:R-:W-:Y:S05]  /*23e0*/  BSYNC B0 ;  /* 0x0000000000007941 */ /* 0x000fea0003800000 */
.L_x_55:
        /* <DEDUP_REMOVED lines=9> */
.L_x_58:
[----:B------:R-:W-:Y:S05]  /*2480*/  BSYNC B0 ;  /* 0x0000000000007941 */ /* 0x000fea0003800000 */
.L_x_57:
        /* <DEDUP_REMOVED lines=9> */
.L_x_60:
[----:B------:R-:W-:Y:S05]  /*2520*/  BSYNC B0 ;  /* 0x0000000000007941 */ /* 0x000fea0003800000 */
.L_x_59:
        /* <DEDUP_REMOVED lines=9> */
.L_x_62:
[----:B------:R-:W-:Y:S05]  /*25c0*/  BSYNC B0 ;  /* 0x0000000000007941 */ /* 0x000fea0003800000 */
.L_x_61:
        /* <DEDUP_REMOVED lines=9> */
.L_x_64:
[----:B------:R-:W-:Y:S05]  /*2660*/  BSYNC B0 ;  /* 0x0000000000007941 */ /* 0x000fea0003800000 */
.L_x_63:
        /* <DEDUP_REMOVED lines=9> */
.L_x_66:
[----:B------:R-:W-:Y:S05]  /*2700*/  BSYNC B0 ;  /* 0x0000000000007941 */ /* 0x000fea0003800000 */
.L_x_65:
        /* <DEDUP_REMOVED lines=9> */
.L_x_68:
[----:B------:R-:W-:Y:S05]  /*27a0*/  BSYNC B0 ;  /* 0x0000000000007941 */ /* 0x000fea0003800000 */
.L_x_67:
        /* <DEDUP_REMOVED lines=9> */
.L_x_70:
[----:B------:R-:W-:Y:S05]  /*2840*/  BSYNC B0 ;  /* 0x0000000000007941 */ /* 0x000fea0003800000 */
.L_x_69:
        /* <DEDUP_REMOVED lines=9> */
.L_x_72:
[----:B------:R-:W-:Y:S05]  /*28e0*/  BSYNC B0 ;  /* 0x0000000000007941 */ /* 0x000fea0003800000 */
.L_x_71:
        /* <DEDUP_REMOVED lines=9> */
.L_x_74:
[----:B------:R-:W-:Y:S05]  /*2980*/  BSYNC B0 ;  /* 0x0000000000007941 */ /* 0x000fea0003800000 */
.L_x_73:
        /* <DEDUP_REMOVED lines=9> */
.L_x_76:
[----:B------:R-:W-:Y:S05]  /*2a20*/  BSYNC B0 ;  /* 0x0000000000007941 */ /* 0x000fea0003800000 */
.L_x_75:
        /* <DEDUP_REMOVED lines=9> */
.L_x_78:
[----:B------:R-:W-:Y:S05]  /*2ac0*/  BSYNC B0 ;  /* 0x0000000000007941 */ /* 0x000fea0003800000 */
.L_x_77:
        /* <DEDUP_REMOVED lines=9> */
.L_x_80:
[----:B------:R-:W-:Y:S05]  /*2b60*/  BSYNC B0 ;  /* 0x0000000000007941 */ /* 0x000fea0003800000 */
.L_x_79:
        /* <DEDUP_REMOVED lines=9> */
.L_x_82:
[----:B------:R-:W-:Y:S05]  /*2c00*/  BSYNC B0 ;  /* 0x0000000000007941 */ /* 0x000fea0003800000 */
.L_x_81:
        /* <DEDUP_REMOVED lines=9> */
.L_x_84:
[----:B------:R-:W-:Y:S05]  /*2ca0*/  BSYNC B0 ;  /* 0x0000000000007941 */ /* 0x000fea0003800000 */
.L_x_83:
        /* <DEDUP_REMOVED lines=9> */
.L_x_86:
[----:B------:R-:W-:Y:S05]  /*2d40*/  BSYNC B0 ;  /* 0x0000000000007941 */ /* 0x000fea0003800000 */
.L_x_85:
        /* <DEDUP_REMOVED lines=9> */
.L_x_88:
[----:B------:R-:W-:Y:S05]  /*2de0*/  BSYNC B0 ;  /* 0x0000000000007941 */ /* 0x000fea0003800000 */
.L_x_87:
        /* <DEDUP_REMOVED lines=9> */
.L_x_90:
[----:B------:R-:W-:Y:S05]  /*2e80*/  BSYNC B0 ;  /* 0x0000000000007941 */ /* 0x000fea0003800000 */
.L_x_89:
        /* <DEDUP_REMOVED lines=9> */
.L_x_92:
[----:B------:R-:W-:Y:S05]  /*2f20*/  BSYNC B0 ;  /* 0x0000000000007941 */ /* 0x000fea0003800000 */
.L_x_91:
        /* <DEDUP_REMOVED lines=9> */
.L_x_94:
[----:B------:R-:W-:Y:S05]  /*2fc0*/  BSYNC B0 ;  /* 0x0000000000007941 */ /* 0x000fea0003800000 */
.L_x_93:
        /* <DEDUP_REMOVED lines=9> */
.L_x_96:
[----:B------:R-:W-:Y:S05]  /*3060*/  BSYNC B0 ;  /* 0x0000000000007941 */ /* 0x000fea0003800000 */
.L_x_95:
        /* <DEDUP_REMOVED lines=9> */
.L_x_98:
[----:B------:R-:W-:Y:S05]  /*3100*/  BSYNC B0 ;  /* 0x0000000000007941 */ /* 0x000fea0003800000 */
.L_x_97:
        /* <DEDUP_REMOVED lines=9> */
.L_x_100:
[----:B------:R-:W-:Y:S05]  /*31a0*/  BSYNC B0 ;  /* 0x0000000000007941 */ /* 0x000fea0003800000 */
.L_x_99:
        /* <DEDUP_REMOVED lines=9> */
.L_x_102:
[----:B------:R-:W-:Y:S05]  /*3240*/  BSYNC B0 ;  /* 0x0000000000007941 */ /* 0x000fea0003800000 */
.L_x_101:
        /* <DEDUP_REMOVED lines=9> */
.L_x_104:
[----:B------:R-:W-:Y:S05]  /*32e0*/  BSYNC B0 ;  /* 0x0000000000007941 */ /* 0x000fea0003800000 */
.L_x_103:
        /* <DEDUP_REMOVED lines=9> */
.L_x_106:
[----:B------:R-:W-:Y:S05]  /*3380*/  BSYNC B0 ;  /* 0x0000000000007941 */ /* 0x000fea0003800000 */
.L_x_105:
        /* <DEDUP_REMOVED lines=9> */
.L_x_108:
[----:B------:R-:W-:Y:S05]  /*3420*/  BSYNC B0 ;  /* 0x0000000000007941 */ /* 0x000fea0003800000 */
.L_x_107:
        /* <DEDUP_REMOVED lines=9> */
.L_x_110:
[----:B------:R-:W-:Y:S05]  /*34c0*/  BSYNC B0 ;  /* 0x0000000000007941 */ /* 0x000fea0003800000 */
.L_x_109:
        /* <DEDUP_REMOVED lines=9> */
.L_x_112:
[----:B------:R-:W-:Y:S05]  /*3560*/  BSYNC B0 ;  /* 0x0000000000007941 */ /* 0x000fea0003800000 */
.L_x_111:
        /* <DEDUP_REMOVED lines=9> */
.L_x_114:
[----:B------:R-:W-:Y:S05]  /*3600*/  BSYNC B0 ;  /* 0x0000000000007941 */ /* 0x000fea0003800000 */
.L_x_113:
        /* <DEDUP_REMOVED lines=9> */
.L_x_116:
[----:B------:R-:W-:Y:S05]  /*36a0*/  BSYNC B0 ;  /* 0x0000000000007941 */ /* 0x000fea0003800000 */
.L_x_115:
        /* <DEDUP_REMOVED lines=9> */
.L_x_118:
[----:B------:R-:W-:Y:S05]  /*3740*/  BSYNC B0 ;  /* 0x0000000000007941 */ /* 0x000fea0003800000 */
.L_x_117:
        /* <DEDUP_REMOVED lines=9> */
.L_x_120:
[----:B------:R-:W-:Y:S05]  /*37e0*/  BSYNC B0 ;  /* 0x0000000000007941 */ /* 0x000fea0003800000 */
.L_x_119:
        /* <DEDUP_REMOVED lines=9> */
.L_x_122:
[----:B------:R-:W-:Y:S05]  /*3880*/  BSYNC B0 ;  /* 0x0000000000007941 */ /* 0x000fea0003800000 */
.L_x_121:
        /* <DEDUP_REMOVED lines=9> */
.L_x_124:
[----:B------:R-:W-:Y:S05]  /*3920*/  BSYNC B0 ;  /* 0x0000000000007941 */ /* 0x000fea0003800000 */
.L_x_123:
        /* <DEDUP_REMOVED lines=9> */
.L_x_126:
[----:B------:R-:W-:Y:S05]  /*39c0*/  BSYNC B0 ;  /* 0x0000000000007941 */ /* 0x000fea0003800000 */
.L_x_125:
        /* <DEDUP_REMOVED lines=9> */
.L_x_128:
[----:B------:R-:W-:Y:S05]  /*3a60*/  BSYNC B0 ;  /* 0x0000000000007941 */ /* 0x000fea0003800000 */
.L_x_127:
        /* <DEDUP_REMOVED lines=9> */
.L_x_130:
[----:B------:R-:W-:Y:S05]  /*3b00*/  BSYNC B0 ;  /* 0x0000000000007941 */ /* 0x000fea0003800000 */
.L_x_129:
        /* <DEDUP_REMOVED lines=9> */
.L_x_132:
[----:B------:R-:W-:Y:S05]  /*3ba0*/  BSYNC B0 ;  /* 0x0000000000007941 */ /* 0x000fea0003800000 */
.L_x_131:
        /* <DEDUP_REMOVED lines=9> */
.L_x_134:
[----:B------:R-:W-:Y:S05]  /*3c40*/  BSYNC B0 ;  /* 0x0000000000007941 */ /* 0x000fea0003800000 */
.L_x_133:
        /* <DEDUP_REMOVED lines=9> */
.L_x_136:
[----:B------:R-:W-:Y:S05]  /*3ce0*/  BSYNC B0 ;  /* 0x0000000000007941 */ /* 0x000fea0003800000 */
.L_x_135:
        /* <DEDUP_REMOVED lines=9> */
.L_x_138:
[----:B------:R-:W-:Y:S05]  /*3d80*/  BSYNC B0 ;  /* 0x0000000000007941 */ /* 0x000fea0003800000 */
.L_x_137:
        /* <DEDUP_REMOVED lines=9> */
.L_x_140:
[----:B------:R-:W-:Y:S05]  /*3e20*/  BSYNC B0 ;  /* 0x0000000000007941 */ /* 0x000fea0003800000 */
.L_x_139:
        /* <DEDUP_REMOVED lines=9> */
.L_x_142:
[----:B------:R-:W-:Y:S05]  /*3ec0*/  BSYNC B0 ;  /* 0x0000000000007941 */ /* 0x000fea0003800000 */
.L_x_141:
[----:B01-345:R-:W-:Y:S01]  /*3ed0*/  IMAD.U32 R12, R88, 0x10000, RZ ;  /* 0x00010000580c7824 */ /* 0x03bfe200078e00ff */
        /* <DEDUP_REMOVED lines=8> */
.L_x_144:
[----:B------:R-:W-:Y:S05]  /*3f60*/  BSYNC B0 ;  /* 0x0000000000007941 */ /* 0x000fea0003800000 */
.L_x_143:
[----:B0----5:R-:W-:Y:S01]  /*3f70*/  IMAD.U32 R12, R88, 0x10000, RZ ;  /* 0x00010000580c7824 */ /* 0x021fe200078e00ff */
[----:B------:R-:W-:Y:S01]  /*3f80*/  ISETP.GT.AND P1, PT, R0, 0x79, P0 ;  /* 0x000000790000780c */ /* 0x000fe20000724270 */
[----:B------:R-:W-:Y:S01]  /*3f90*/  BSSY B0, `(.L_x_145) ;  /* 0x000000b000007945 */ /* 0x000fe20003800000 */
[----:B------:R-:W-:Y:S01]  /*3fa0*/  IADD3 R91, P0, R2, 0x40, RZ ;  /* 0x00000040025b7810 */ /* 0x000fe20007f1e0ff */
[----:B------:R-:W-:Y:S01]  /*3fb0*/  FMUL R13, R12, R9 ;  /* 0x000000090c0d7220 */ /* 0x000fe20000400000 */
[----:B------:R-:W-:-:S03]  /*3fc0*/  @P3 IMAD.MOV.U32 R12, RZ, RZ, R22 ;  /* 0x000000ffff0c3224 */ /* 0x000fc600078e0016 */
[----:B------:R-:W-:-:S05]  /*3fd0*/  FFMA R13, R150, R8, R13 ;  /* 0x00000008960d7223 */ /* 0x000fca000000000d */
[----:B------:R-:W-:-:S04]  /*3fe0*/  F2FP.BF16.F32.PACK_AB R13, RZ, R13 ;  /* 0x0000000dff0d723e */ /* 0x000fc800000010ff */
[----:B------:R-:W-:Y:S01]  /*3ff0*/  PRMT R20, R13, 0x7610, R20 ;  /* 0x000076100d147816 */ /* 0x000fe20000000014 */
[----:B------:R-:W-:-:S05]  /*4000*/  @P3 IMAD.MOV.U32 R13, RZ, RZ, R23 ;  /* 0x000000ffff0d3224 */ /* 0x000fca00078e0017 */
[----:B------:R0:W-:Y:S01]  /*4010*/  @P3 STG.E.U16 desc[UR12][R12.64+0xf0], R20 ;  /* 0x0000f0140c003986 */ /* 0x0001e2000c10150c */
[----:B------:R-:W-:Y:S05]  /*4020*/  @!P1 BRA `(.L_x_146) ;  /* 0x0000000000049947 */ /* 0x000fea0003800000 */
[----:B------:R3:W5:Y:S02]  /*4030*/  LDG.E.LTC128B.U16 R88, desc[UR12][R18.64+0xf2] ;  /* 0x0000f20c12587981 */ /* 0x000764000c1e1520 */
.L_x_146:
[----:B------:R-:W-:Y:S05]  /*4040*/  BSYNC B0 ;  /* 0x0000000000007941 */ /* 0x000fea0003800000 */
.L_x_145:
[----:B-----5:R-:W-:Y:S02]  /*4050*/  IMAD.U32 R2, R88, 0x10000, RZ ;  /* 0x0001000058027824 */ /* 0x020fe400078e00ff */
[----:B------:R-:W-:Y:S01]  /*4060*/  IMAD.X R3, RZ, RZ, R3, P0 ;  /* 0x000000ffff037224 */ /* 0x000fe200000e0603 */
[----:B------:R-:W-:Y:S01]  /*4070*/  ISETP.GT.AND P0, PT, R10, 0x40, PT ;  /* 0x000000400a00780c */ /* 0x000fe20003f04270 */
[----:B------:R-:W-:Y:S01]  /*4080*/  FMUL R2, R2, R9 ;  /* 0x0000000902027220 */ /* 0x000fe20000400000 */
[----:B0-----:R-:W-:Y:S02]  /*4090*/  IMAD.WIDE.U32 R12, R91, UR6, R4 ;  /* 0x000000065b0c7c25 */ /* 0x001fe4000f8e0004 */
[----:B------:R-:W-:Y:S02]  /*40a0*/  ISETP.GT.AND P3, PT, R0, RZ, P0 ;  /* 0x000000ff0000720c */ /* 0x000fe40000764270 */
[----:B------:R-:W-:Y:S01]  /*40b0*/  FFMA R2, R151, R8, R2 ;  /* 0x0000000897027223 */ /* 0x000fe20000000002 */
[----:B-123--:R-:W-:-:S04]  /*40c0*/  IMAD R18, R3, UR6, RZ ;  /* 0x0000000603127c24 */ /* 0x00efc8000f8e02ff */
[----:B------:R-:W-:Y:S01]  /*40d0*/  IMAD R93, R91, UR7, R18 ;  /* 0x000000075b5d7c24 */ /* 0x000fe2000f8e0212 */
[----:B------:R-:W-:Y:S02]  /*40e0*/  F2FP.BF16.F32.PACK_AB R18, RZ, R2 ;  /* 0x00000002ff12723e */ /* 0x000fe400000010ff */
[C---:B------:R-:W-:Y:S01]  /*40f0*/  LEA R2, P2, R12.reuse, UR8, 0x1 ;  /* 0x000000080c027c11 */ /* 0x040fe2000f8408ff */
[----:B------:R-:W-:Y:S02]  /*4100*/  IMAD.IADD R3, R13, 0x1, R93 ;  /* 0x000000010d037824 */ /* 0x000fe400078e025d */
[----:B------:R0:W-:Y:S03]  /*4110*/  @P1 STG.E.U16 desc[UR12][R22.64+0xf2], R18 ;  /* 0x0000f21216001986 */ /* 0x0001e6000c10150c */
        /* <DEDUP_REMOVED lines=15> */
.L_x_148:
[----:B------:R-:W-:Y:S05]  /*4210*/  BSYNC B0 ;  /* 0x0000000000007941 */ /* 0x000fea0003800000 */
.L_x_147:
[----:B------:R-:W-:Y:S01]  /*4220*/  IMAD.WIDE.U32 R14, R91, UR6, R14 ;  /* 0x000000065b0e7c25 */ /* 0x000fe2000f8e000e */
[----:B------:R-:W-:Y:S01]  /*4230*/  ISETP.GT.AND P1, PT, R10, 0x48, PT ;  /* 0x000000480a00780c */ /* 0x000fe20003f24270 */
[----:B------:R-:W-:Y:S02]  /*4240*/  BSSY B0, `(.L_x_149) ;  /* 0x000000f000007945 */ /* 0x000fe40003800000 */
[----:B-----5:R-:W-:Y:S01]  /*4250*/  IMAD.U32 R16, R88, 0x10000, RZ ;  /* 0x0001000058107824 */ /* 0x020fe200078e00ff */
[----:B0-----:R-:W-:Y:S01]  /*4260*/  IADD3 R11, P3, R4, R14, RZ ;  /* 0x0000000e040b7210 */ /* 0x001fe20007f7e0ff */
[----:B------:R-:W-:Y:S02]  /*4270*/  @P2 IMAD.MOV.U32 R10, RZ, RZ, R12 ;  /* 0x000000ffff0a2224 */ /* 0x000fe400078e000c */
[----:B------:R-:W-:Y:S01]  /*4280*/  FMUL R16, R16, R9 ;  /* 0x0000000910107220 */ /* 0x000fe20000400000 */
[----:B------:R-:W-:Y:S02]  /*4290*/  IADD3.X R14, R5, R93, R15, P3, !PT ;  /* 0x0000005d050e7210 */ /* 0x000fe40001ffe40f */
[----:B------:R-:W-:Y:S01]  /*42a0*/  LEA R4, P4, R11, UR8, 0x1 ;  /* 0x000000080b047c11 */ /* 0x000fe2000f8808ff */
[----:B------:R-:W-:Y:S01]  /*42b0*/  FFMA R16, R25, R8, R16 ;  /* 0x0000000819107223 */ /* 0x000fe20000000010 */
[----:B------:R-:W-:-:S02]  /*42c0*/  ISETP.GT.AND P3, PT, R0, RZ, P1 ;  /* 0x000000ff0000720c */ /* 0x000fc40000f64270 */
[----:B------:R-:W-:Y:S01]  /*42d0*/  LEA.HI.X R5, R11, UR9, R14, 0x1, P4 ;  /* 0x000000090b057c11 */ /* 0x000fe2000a0f0c0e */
[----:B------:R-:W-:Y:S01]  /*42e0*/  @P2 IMAD.MOV.U32 R11, RZ, RZ, R13 ;  /* 0x000000ffff0b2224 */ /* 0x000fe200078e000d */
[----:B------:R-:W-:-:S05]  /*42f0*/  F2FP.BF16.F32.PACK_AB R16, RZ, R16 ;  /* 0x00000010ff10723e */ /* 0x000fca00000010ff */
[----:B------:R0:W-:Y:S04]  /*4300*/  @P2 STG.E.U16 desc[UR12][R10.64+0x2], R16 ;  /* 0x000002100a002986 */ /* 0x0001e8000c10150c */
[----:B------:R-:W-:Y:S05]  /*4310*/  @!P3 BRA `(.L_x_150) ;  /* 0x000000000004b947 */ /* 0x000fea0003800000 */
[----:B------:R2:W5:Y:S02]  /*4320*/  LDG.E.LTC128B.U16 R88, desc[UR12][R4.64] ;  /* 0x0000000c04587981 */ /* 0x000564000c1e1520 */
.L_x_150:
[----:B------:R-:W-:Y:S05]  /*4330*/  BSYNC B0 ;  /* 0x0000000000007941 */ /* 0x000fea0003800000 */
.L_x_149:
[----:B0----5:R-:W-:Y:S01]  /*4340*/  IMAD.U32 R10, R88, 0x10000, RZ ;  /* 0x00010000580a7824 */ /* 0x021fe200078e00ff */
[----:B------:R-:W-:Y:S01]  /*4350*/  IADD3 R14, P4, R12, R17, RZ ;  /* 0x000000110c0e7210 */ /* 0x000fe20007f9e0ff */
[----:B------:R-:W-:Y:S01]  /*4360*/  BSSY B0, `(.L_x_151) ;  /* 0x0000009000007945 */ /* 0x000fe20003800000 */
[----:B------:R-:W-:Y:S01]  /*4370*/  ISETP.GT.AND P2, PT, R0, 0x1, P1 ;  /* 0x000000010000780c */ /* 0x000fe20000f44270 */
[----:B------:R-:W-:Y:S02]  /*4380*/  FMUL R11, R10, R9 ;  /* 0x000000090a0b7220 */ /* 0x000fe40000400000 */
[----:B------:R-:W-:Y:S02]  /*4390*/  IMAD.X R15, R13, 0x1, R21, P4 ;  /* 0x000000010d0f7824 */ /* 0x000fe400020e0615 */
[----:B------:R-:W-:-:S05]  /*43a0*/  FFMA R11, R26, R8, R11 ;  /* 0x000000081a0b7223 */ /* 0x000fca000000000b */
[----:B------:R-:W-:-:S05]  /*43b0*/  F2FP.BF16.F32.PACK_AB R11, RZ, R11 ;  /* 0x0000000bff0b723e */ /* 0x000fca00000010ff */
[----:B------:R0:W-:Y:S01]  /*43c0*/  @P3 STG.E.U16 desc[UR12][R14.64], R11 ;  /* 0x0000000b0e003986 */ /* 0x0001e2000c10150c */
[----:B------:R-:W-:Y:S05]  /*43d0*/  @!P2 BRA `(.L_x_152) ;  /* 0x000000000004a947 */ /* 0x000fea0003800000 */
[----:B------:R3:W5:Y:S02]  /*43e0*/  LDG.E.LTC128B.U16 R88, desc[UR12][R4.64+0x2] ;  /* 0x0000020c04587981 */ /* 0x000764000c1e1520 */
.L_x_152:
[----:B------:R-:W-:Y:S05]  /*43f0*/  BSYNC B0 ;  /* 0x0000000000007941 */ /* 0x000fea0003800000 */
.L_x_151:
[----:B-----5:R-:W-:Y:S01]  /*4400*/  IMAD.U32 R10, R88, 0x10000, RZ ;  /* 0x00010000580a7824 */ /* 0x020fe200078e00ff */
[----:B------:R-:W-:Y:S01]  /*4410*/  ISETP.GT.AND P3, PT, R0, 0x8, P0 ;  /* 0x000000080000780c */ /* 0x000fe20000764270 */
[----:B0-----:R-:W-:Y:S01]  /*4420*/  @P2 IMAD.MOV.U32 R11, RZ, RZ, R15 ;  /* 0x000000ffff0b2224 */ /* 0x001fe200078e000f */
[----:B------:R-:W-:Y:S01]  /*4430*/  BSSY B0, `(.L_x_153) ;  /* 0x0000009000007945 */ /* 0x000fe20003800000 */
[----:B------:R-:W-:-:S04]  /*4440*/  FMUL R10, R10, R9 ;  /* 0x000000090a0a7220 */ /* 0x000fc80000400000 */
[----:B------:R-:W-:-:S05]  /*4450*/  FFMA R10, R27, R8, R10 ;  /* 0x000000081b0a7223 */ /* 0x000fca000000000a */
[----:B------:R-:W-:-:S04]  /*4460*/  F2FP.BF16.F32.PACK_AB R10, RZ, R10 ;  /* 0x0000000aff0a723e */ /* 0x000fc800000010ff */
[----:B------:R-:W-:Y:S01]  /*4470*/  PRMT R16, R10, 0x7610, R16 ;  /* 0x000076100a107816 */ /* 0x000fe20000000010 */
[----:B------:R-:W-:-:S05]  /*4480*/  @P2 IMAD.MOV.U32 R10, RZ, RZ, R14 ;  /* 0x000000ffff0a2224 */ /* 0x000fca00078e000e */
[----:B------:R0:W-:Y:S01]  /*4490*/  @P2 STG.E.U16 desc[UR12][R10.64+0x2], R16 ;  /* 0x000002100a002986 */ /* 0x0001e2000c10150c */
[----:B------:R-:W-:Y:S05]  /*44a0*/  @!P3 BRA `(.L_x_154) ;  /* 0x000000000004b947 */ /* 0x000fea0003800000 */
[----:B------:R4:W5:Y:S02]  /*44b0*/  LDG.E.LTC128B.U16 R88, desc[UR12][R2.64+0x10] ;  /* 0x0000100c02587981 */ /* 0x000964000c1e1520 */
.L_x_154:
[----:B------:R-:W-:Y:S05]  /*44c0*/  BSYNC B0 ;  /* 0x0000000000007941 */ /* 0x000fea0003800000 */
.L_x_153:
[----:B0----5:R-:W-:Y:S01]  /*44d0*/  IMAD.U32 R10, R88, 0x10000, RZ ;  /* 0x00010000580a7824 */ /* 0x021fe200078e00ff */
[----:B------:R-:W-:Y:S01]  /*44e0*/  ISETP.GT.AND P2, PT, R0, 0x9, P0 ;  /* 0x000000090000780c */ /* 0x000fe20000744270 */
[----:B------:R-:W-:Y:S02]  /*44f0*/  BSSY B0, `(.L_x_155) ;  /* 0x000000a000007945 */ /* 0x000fe40003800000 */
[----:B------:R-:W-:Y:S01]  /*4500*/  FMUL R11, R10, R9 ;  /* 0x000000090a0b7220 */ /* 0x000fe20000400000 */
[----:B------:R-:W-:-:S03]  /*4510*/  IMAD.MOV.U32 R10, RZ, RZ, R12 ;  /* 0x000000ffff0a7224 */ /* 0x000fc600078e000c */
[----:B------:R-:W-:-:S05]  /*4520*/  FFMA R11, R28, R8, R11 ;  /* 0x000000081c0b7223 */ /* 0x000fca000000000b */
[----:B------:R-:W-:-:S04]  /*4530*/  F2FP.BF16.F32.PACK_AB R11, RZ, R11 ;  /* 0x0000000bff0b723e */ /* 0x000fc800000010ff */
[----:B------:R-:W-:Y:S01]  /*4540*/  PRMT R16, R11, 0x7610, R16 ;  /* 0x000076100b107816 */ /* 0x000fe20000000010 */
[----:B------:R-:W-:-:S05]  /*4550*/  IMAD.MOV.U32 R11, RZ, RZ, R13 ;  /* 0x000000ffff0b7224 */ /* 0x000fca00078e000d */
[----:B------:R0:W-:Y:S01]  /*4560*/  @P3 STG.E.U16 desc[UR12][R10.64+0x10], R16 ;  /* 0x000010100a003986 */ /* 0x0001e2000c10150c */
[----:B------:R-:W-:Y:S05]  /*4570*/  @!P2 BRA `(.L_x_156) ;  /* 0x000000000004a947 */ /* 0x000fea0003800000 */
[----:B------:R0:W5:Y:S02]  /*4580*/  LDG.E.LTC128B.U16 R88, desc[UR12][R2.64+0x12] ;  /* 0x0000120c02587981 */ /* 0x000164000c1e1520 */
.L_x_156:
[----:B------:R-:W-:Y:S05]  /*4590*/  BSYNC B0 ;  /* 0x0000000000007941 */ /* 0x000fea0003800000 */
.L_x_155:
        /* <DEDUP_REMOVED lines=9> */
.L_x_158:
[----:B------:R-:W-:Y:S05]  /*4630*/  BSYNC B0 ;  /* 0x0000000000007941 */ /* 0x000fea0003800000 */
.L_x_157:
        /* <DEDUP_REMOVED lines=9> */
.L_x_160:
[----:B------:R-:W-:Y:S05]  /*46d0*/  BSYNC B0 ;  /* 0x0000000000007941 */ /* 0x000fea0003800000 */
.L_x_159:
[----:B-----5:R-:W-:Y:S01]  /*46e0*/  IMAD.U32 R12, R88, 0x10000, RZ ;  /* 0x00010000580c7824 */ /* 0x020fe200078e00ff */
[----:B------:R-:W-:Y:S01]  /*46f0*/  IADD3 R6, P4, P5, R17, R6, R19 ;  /* 0x0000000611067210 */ /* 0x000fe20007d9e013 */
[----:B------:R-:W-:Y:S01]  /*4700*/  BSSY B0, `(.L_x_161) ;  /* 0x0000009000007945 */ /* 0x000fe20003800000 */
[----:B------:R-:W-:Y:S01]  /*4710*/  ISETP.GT.AND P3, PT, R0, 0x10, P0 ;  /* 0x000000100000780c */ /* 0x000fe20000764270 */
[----:B------:R-:W-:Y:S01]  /*4720*/  FMUL R12, R12, R9 ;  /* 0x000000090c0c7220 */ /* 0x000fe20000400000 */
[----:B------:R-:W-:-:S03]  /*4730*/  IADD3.X R7, R21, R7, R89, P4, P5 ;  /* 0x0000000715077210 */ /* 0x000fc600027ea459 */
[----:B------:R-:W-:-:S05]  /*4740*/  FFMA R12, R31, R8, R12 ;  /* 0x000000081f0c7223 */ /* 0x000fca000000000c */
[----:B------:R-:W-:-:S05]  /*4750*/  F2FP.BF16.F32.PACK_AB R12, RZ, R12 ;  /* 0x0000000cff0c723e */ /* 0x000fca00000010ff */
[----:B------:R0:W-:Y:S01]  /*4760*/  @P2 STG.E.U16 desc[UR12][R6.64+0x12], R12 ;  /* 0x0000120c06002986 */ /* 0x0001e2000c10150c */
[----:B------:R-:W-:Y:S05]  /*4770*/  @!P3 BRA `(.L_x_162) ;  /* 0x000000000004b947 */ /* 0x000fea0003800000 */
[----:B------:R0:W5:Y:S02]  /*4780*/  LDG.E.LTC128B.U16 R88, desc[UR12][R2.64+0x20] ;  /* 0x0000200c02587981 */ /* 0x000164000c1e1520 */
.L_x_162:
[----:B------:R-:W-:Y:S05]  /*4790*/  BSYNC B0 ;  /* 0x0000000000007941 */ /* 0x000fea0003800000 */
.L_x_161:
        /* <DEDUP_REMOVED lines=9> */
.L_x_164:
[----:B------:R-:W-:Y:S05]  /*4830*/  BSYNC B0 ;  /* 0x0000000000007941 */ /* 0x000fea0003800000 */
.L_x_163:
        /* <DEDUP_REMOVED lines=9> */
.L_x_166:
[----:B------:R-:W-:Y:S05]  /*48d0*/  BSYNC B0 ;  /* 0x0000000000007941 */ /* 0x000fea0003800000 */
.L_x_165:
        /* <DEDUP_REMOVED lines=9> */
.L_x_168:
[----:B------:R-:W-:Y:S05]  /*4970*/  BSYNC B0 ;  /* 0x0000000000007941 */ /* 0x000fea0003800000 */
.L_x_167:
        /* <DEDUP_REMOVED lines=9> */
.L_x_170:
[----:B------:R-:W-:Y:S05]  /*4a10*/  BSYNC B0 ;  /* 0x0000000000007941 */ /* 0x000fea0003800000 */
.L_x_169:
        /* <DEDUP_REMOVED lines=9> */
.L_x_172:
[----:B------:R-:W-:Y:S05]  /*4ab0*/  BSYNC B0 ;  /* 0x0000000000007941 */ /* 0x000fea0003800000 */
.L_x_171:
        /* <DEDUP_REMOVED lines=9> */
.L_x_174:
[----:B------:R-:W-:Y:S05]  /*4b50*/  BSYNC B0 ;  /* 0x0000000000007941 */ /* 0x000fea0003800000 */
.L_x_173:
        /* <DEDUP_REMOVED lines=9> */
.L_x_176:
[----:B------:R-:W-:Y:S05]  /*4bf0*/  BSYNC B0 ;  /* 0x0000000000007941 */ /* 0x000fea0003800000 */
.L_x_175:
        /* <DEDUP_REMOVED lines=9> */
.L_x_178:
[----:B------:R-:W-:Y:S05]  /*4c90*/  BSYNC B0 ;  /* 0x0000000000007941 */ /* 0x000fea0003800000 */
.L_x_177:
        /* <DEDUP_REMOVED lines=9> */
.L_x_180:
[----:B------:R-:W-:Y:S05]  /*4d30*/  BSYNC B0 ;  /* 0x0000000000007941 */ /* 0x000fea0003800000 */
.L_x_179:
        /* <DEDUP_REMOVED lines=9> */
.L_x_182:
[----:B------:R-:W-:Y:S05]  /*4dd0*/  BSYNC B0 ;  /* 0x0000000000007941 */ /* 0x000fea0003800000 */
.L_x_181:
        /* <DEDUP_REMOVED lines=9> */
.L_x_184:
[----:B------:R-:W-:Y:S05]  /*4e70*/  BSYNC B0 ;  /* 0x0000000000007941 */ /* 0x000fea0003800000 */
.L_x_183:
        /* <DEDUP_REMOVED lines=9> */
.L_x_186:
[----:B------:R-:W-:Y:S05]  /*4f10*/  BSYNC B0 ;  /* 0x0000000000007941 */ /* 0x000fea0003800000 */
.L_x_185:
        /* <DEDUP_REMOVED lines=9> */
.L_x_188:
[----:B------:R-:W-:Y:S05]  /*4fb0*/  BSYNC B0 ;  /* 0x0000000000007941 */ /* 0x000fea0003800000 */
.L_x_187:
        /* <DEDUP_REMOVED lines=9> */
.L_x_190:
[----:B------:R-:W-:Y:S05]  /*5050*/  BSYNC B0 ;  /* 0x0000000000007941 */ /* 0x000fea0003800000 */
.L_x_189:
        /* <DEDUP_REMOVED lines=9> */
.L_x_192:
[----:B------:R-:W-:Y:S05]  /*50f0*/  BSYNC B0 ;  /* 0x0000000000007941 */ /* 0x000fea0003800000 */
.L_x_191:
        /* <DEDUP_REMOVED lines=9> */
.L_x_194:
[----:B------:R-:W-:Y:S05]  /*5190*/  BSYNC B0 ;  /* 0x0000000000007941 */ /* 0x000fea0003800000 */
.L_x_193:
        /* <DEDUP_REMOVED lines=9> */
.L_x_196:
[----:B------:R-:W-:Y:S05]  /*5230*/  BSYNC B0 ;  /* 0x0000000000007941 */ /* 0x000fea0003800000 */
.L_x_195:
        /* <DEDUP_REMOVED lines=9> */
.L_x_198:
[----:B------:R-:W-:Y:S05]  /*52d0*/  BSYNC B0 ;  /* 0x0000000000007941 */ /* 0x000fea0003800000 */
.L_x_197:
        /* <DEDUP_REMOVED lines=9> */
.L_x_200:
[----:B------:R-:W-:Y:S05]  /*5370*/  BSYNC B0 ;  /* 0x0000000000007941 */ /* 0x000fea0003800000 */
.L_x_199:
        /* <DEDUP_REMOVED lines=9> */
.L_x_202:
[----:B------:R-:W-:Y:S05]  /*5410*/  BSYNC B0 ;  /* 0x0000000000007941 */ /* 0x000fea0003800000 */
.L_x_201:
        /* <DEDUP_REMOVED lines=9> */
.L_x_204:
[----:B------:R-:W-:Y:S05]  /*54b0*/  BSYNC B0 ;  /* 0x0000000000007941 */ /* 0x000fea0003800000 */
.L_x_203:
        /* <DEDUP_REMOVED lines=9> */
.L_x_206:
[----:B------:R-:W-:Y:S05]  /*5550*/  BSYNC B0 ;  /* 0x0000000000007941 */ /* 0x000fea0003800000 */
.L_x_205:
        /* <DEDUP_REMOVED lines=9> */
.L_x_208:
[----:B------:R-:W-:Y:S05]  /*55f0*/  BSYNC B0 ;  /* 0x0000000000007941 */ /* 0x000fea0003800000 */
.L_x_207:
        /* <DEDUP_REMOVED lines=9> */
.L_x_210:
[----:B------:R-:W-:Y:S05]  /*5690*/  BSYNC B0 ;  /* 0x0000000000007941 */ /* 0x000fea0003800000 */
.L_x_209:
        /* <DEDUP_REMOVED lines=9> */
.L_x_212:
[----:B------:R-:W-:Y:S05]  /*5730*/  BSYNC B0 ;  /* 0x0000000000007941 */ /* 0x000fea0003800000 */
.L_x_211:
        /* <DEDUP_REMOVED lines=9> */
.L_x_214:
[----:B------:R-:W-:Y:S05]  /*57d0*/  BSYNC B0 ;  /* 0x0000000000007941 */ /* 0x000fea0003800000 */
.L_x_213:
        /* <DEDUP_REMOVED lines=9> */
.L_x_216:
[----:B------:R-:W-:Y:S05]  /*5870*/  BSYNC B0 ;  /* 0x0000000000007941 */ /* 0x000fea0003800000 */
.L_x_215:
        /* <DEDUP_REMOVED lines=9> */
.L_x_218:
[----:B------:R-:W-:Y:S05]  /*5910*/  BSYNC B0 ;  /* 0x0000000000007941 */ /* 0x000fea0003800000 */
.L_x_217:
        /* <DEDUP_REMOVED lines=9> */
.L_x_220:
[----:B------:R-:W-:Y:S05]  /*59b0*/  BSYNC B0 ;  /* 0x0000000000007941 */ /* 0x000fea0003800000 */
.L_x_219:
        /* <DEDUP_REMOVED lines=9> */
.L_x_222:
[----:B------:R-:W-:Y:S05]  /*5a50*/  BSYNC B0 ;  /* 0x0000000000007941 */ /* 0x000fea0003800000 */
.L_x_221:
        /* <DEDUP_REMOVED lines=9> */
.L_x_224:
[----:B------:R-:W-:Y:S05]  /*5af0*/  BSYNC B0 ;  /* 0x0000000000007941 */ /* 0x000fea0003800000 */
.L_x_223:
        /* <DEDUP_REMOVED lines=9> */
.L_x_226:
[----:B------:R-:W-:Y:S05]  /*5b90*/  BSYNC B0 ;  /* 0x0000000000007941 */ /* 0x000fea0003800000 */
.L_x_225:
        /* <DEDUP_REMOVED lines=9> */
.L_x_228:
[----:B------:R-:W-:Y:S05]  /*5c30*/  BSYNC B0 ;  /* 0x0000000000007941 */ /* 0x000fea0003800000 */
.L_x_227:
        /* <DEDUP_REMOVED lines=9> */
.L_x_230:
[----:B------:R-:W-:Y:S05]  /*5cd0*/  BSYNC B0 ;  /* 0x0000000000007941 */ /* 0x000fea0003800000 */
.L_x_229:
        /* <DEDUP_REMOVED lines=9> */
.L_x_232:
[----:B------:R-:W-:Y:S05]  /*5d70*/  BSYNC B0 ;  /* 0x0000000000007941 */ /* 0x000fea0003800000 */
.L_x_231:
        /* <DEDUP_REMOVED lines=9> */
.L_x_234:
[----:B------:R-:W-:Y:S05]  /*5e10*/  BSYNC B0 ;  /* 0x0000000000007941 */ /* 0x000fea0003800000 */
.L_x_233:
        /* <DEDUP_REMOVED lines=9> */
.L_x_236:
[----:B------:R-:W-:Y:S05]  /*5eb0*/  BSYNC B0 ;  /* 0x0000000000007941 */ /* 0x000fea0003800000 */
.L_x_235:
        /* <DEDUP_REMOVED lines=9> */
.L_x_238:
[----:B------:R-:W-:Y:S05]  /*5f50*/  BSYNC B0 ;  /* 0x0000000000007941 */ /* 0x000fea0003800000 */
.L_x_237:
        /* <DEDUP_REMOVED lines=9> */
.L_x_240:
[----:B------:R-:W-:Y:S05]  /*5ff0*/  BSYNC B0 ;  /* 0x0000000000007941 */ /* 0x000fea0003800000 */
.L_x_239:
        /* <DEDUP_REMOVED lines=9> */
.L_x_242:
[----:B------:R-:W-:Y:S05]  /*6090*/  BSYNC B0 ;  /* 0x0000000000007941 */ /* 0x000fea0003800000 */
.L_x_241:
        /* <DEDUP_REMOVED lines=9> */
.L_x_244:
[----:B------:R-:W-:Y:S05]  /*6130*/  BSYNC B0 ;  /* 0x0000000000007941 */ /* 0x000fea0003800000 */
.L_x_243:
        /* <DEDUP_REMOVED lines=9> */
.L_x_246:
[----:B------:R-:W-:Y:S05]  /*61d0*/  BSYNC B0 ;  /* 0x0000000000007941 */ /* 0x000fea0003800000 */
.L_x_245:
        /* <DEDUP_REMOVED lines=9> */
.L_x_248:
[----:B------:R-:W-:Y:S05]  /*6270*/  BSYNC B0 ;  /* 0x0000000000007941 */ /* 0x000fea0003800000 */
.L_x_247:
        /* <DEDUP_REMOVED lines=9> */
.L_x_250:
[----:B------:R-:W-:Y:S05]  /*6310*/  BSYNC B0 ;  /* 0x0000000000007941 */ /* 0x000fea0003800000 */
.L_x_249:
        /* <DEDUP_REMOVED lines=9> */
.L_x_252:
[----:B------:R-:W-:Y:S05]  /*63b0*/  BSYNC B0 ;  /* 0x0000000000007941 */ /* 0x000fea0003800000 */
.L_x_251:
        /* <DEDUP_REMOVED lines=9> */
.L_x_254:
[----:B------:R-:W-:Y:S05]  /*6450*/  BSYNC B0 ;  /* 0x0000000000007941 */ /* 0x000fea0003800000 */
.L_x_253:
        /* <DEDUP_REMOVED lines=9> */
.L_x_256:
[----:B------:R-:W-:Y:S05]  /*64f0*/  BSYNC B0 ;  /* 0x0000000000007941 */ /* 0x000fea0003800000 */
.L_x_255:
        /* <DEDUP_REMOVED lines=9> */
.L_x_258:
[----:B------:R-:W-:Y:S05]  /*6590*/  BSYNC B0 ;  /* 0x0000000000007941 */ /* 0x000fea0003800000 */
.L_x_257:
        /* <DEDUP_REMOVED lines=9> */
.L_x_260:
[----:B------:R-:W-:Y:S05]  /*6630*/  BSYNC B0 ;  /* 0x0000000000007941 */ /* 0x000fea0003800000 */
.L_x_259:
        /* <DEDUP_REMOVED lines=9> */
.L_x_262:
[----:B------:R-:W-:Y:S05]  /*66d0*/  BSYNC B0 ;  /* 0x0000000000007941 */ /* 0x000fea0003800000 */
.L_x_261:
        /* <DEDUP_REMOVED lines=9> */
.L_x_264:
[----:B------:R-:W-:Y:S05]  /*6770*/  BSYNC B0 ;  /* 0x0000000000007941 */ /* 0x000fea0003800000 */
.L_x_263:
        /* <DEDUP_REMOVED lines=9> */
.L_x_266:
[----:B------:R-:W-:Y:S05]  /*6810*/  BSYNC B0 ;  /* 0x0000000000007941 */ /* 0x000fea0003800000 */
.L_x_265:
        /* <DEDUP_REMOVED lines=9> */
.L_x_268:
[----:B------:R-:W-:Y:S05]  /*68b0*/  BSYNC B0 ;  /* 0x0000000000007941 */ /* 0x000fea0003800000 */
.L_x_267:
[----:B01--45:R-:W-:Y:S01]  /*68c0*/  IMAD.U32 R2, R88, 0x10000, RZ ;  /* 0x0001000058027824 */ /* 0x033fe200078e00ff */
        /* <DEDUP_REMOVED lines=8> */
.L_x_270:
[----:B------:R-:W-:Y:S05]  /*6950*/  BSYNC B0 ;  /* 0x0000000000007941 */ /* 0x000fea0003800000 */
.L_x_269:
[----:B0----5:R-:W-:Y:S01]  /*6960*/  IMAD.U32 R2, R88, 0x10000, RZ ;  /* 0x0001000058027824 */ /* 0x021fe200078e00ff */
[----:B------:R-:W-:Y:S01]  /*6970*/  ISETP.GT.AND P1, PT, R0, 0x79, P1 ;  /* 0x000000790000780c */ /* 0x000fe20000f24270 */
[----:B------:R-:W-:Y:S02]  /*6980*/  BSSY B0, `(.L_x_271) ;  /* 0x000000a000007945 */ /* 0x000fe40003800000 */
        /* <DEDUP_REMOVED lines=9> */
.L_x_272:
[----:B------:R-:W-:Y:S05]  /*6a20*/  BSYNC B0 ;  /* 0x0000000000007941 */ /* 0x000fea0003800000 */
.L_x_271:
[----:B-----5:R-:W-:-:S04]  /*6a30*/  IMAD.U32 R88, R88, 0x10000, RZ ;  /* 0x0001000058587824 */ /* 0x020fc800078e00ff */
[----:B------:R-:W-:-:S04]  /*6a40*/  FMUL R88, R88, R9 ;  /* 0x0000000958587220 */ /* 0x000fc80000400000 */
[----:B------:R-:W-:Y:S01]  /*6a50*/  FFMA R88, R87, R8, R88 ;  /* 0x0000000857587223 */ /* 0x000fe20000000058 */
[----:B------:R-:W-:Y:S06]  /*6a60*/  @!P1 EXIT ;  /* 0x000000000000994d */ /* 0x000fec0003800000 */
[----:B------:R-:W-:-:S05]  /*6a70*/  F2FP.BF16.F32.PACK_AB R88, RZ, R88 ;  /* 0x00000058ff58723e */ /* 0x000fca00000010ff */
[----:B------:R-:W-:Y:S01]  /*6a80*/  STG.E.U16 desc[UR12][R6.64+0xf2], R88 ;  /* 0x0000f25806007986 */ /* 0x000fe2000c10150c */
[----:B------:R-:W-:Y:S05]  /*6a90*/  EXIT ;  /* 0x000000000000794d */ /* 0x000fea0003800000 */
.L_x_22:
[----:B------:R-:W-:Y:S01]  /*6aa0*/  ULDC.64 UR4, c[0x0][0x5c8] ;  /* 0x0001720000047ab9 */ /* 0x000fe20000000a00 */
[-C--:B-1----:R-:W-:Y:S01]  /*6ab0*/  FMUL R88, R88, R8.reuse ;  /* 0x0000000858587220 */ /* 0x082fe20000400000 */
[----:B------:R-:W-:Y:S01]  /*6ac0*/  LEA R2, P1, R14, UR4, 0x1 ;  /* 0x000000040e027c11 */ /* 0x000fe2000f8208ff */
[----:B------:R-:W-:Y:S01]  /*6ad0*/  IMAD.SHL.U32 R9, R21, 0x2, RZ ;  /* 0x0000000215097824 */ /* 0x000fe200078e00ff */
[----:B------:R-:W-:Y:S01]  /*6ae0*/  ISETP.GT.AND P3, PT, R10, 0x8, PT ;  /* 0x000000080a00780c */ /* 0x000fe20003f64270 */
[-C--:B------:R-:W-:Y:S01]  /*6af0*/  FMUL R89, R89, R8.reuse ;  /* 0x0000000859597220 */ /* 0x080fe20000400000 */
[----:B------:R-:W-:Y:S01]  /*6b00*/  LEA.HI.X R3, R14, UR5, R19, 0x1, P1 ;  /* 0x000000050e037c11 */ /* 0x000fe200088f0c13 */
[----:B------:R-:W-:Y:S01]  /*6b10*/  FMUL R90, R90, R8 ;  /* 0x000000085a5a7220 */ /* 0x000fe20000400000 */
[----:B------:R-:W-:Y:S01]  /*6b20*/  F2FP.BF16.F32.PACK_AB R88, RZ, R88 ;  /* 0x00000058ff58723e */ /* 0x000fe200000010ff */
[-C--:B------:R-:W-:Y:S01]  /*6b30*/  FMUL R91, R91, R8.reuse ;  /* 0x000000085b5b7220 */ /* 0x080fe20000400000 */
[----:B------:R-:W-:Y:S01]  /*6b40*/  ISETP.GT.AND P4, PT, R0, 0x1, P2 ;  /* 0x000000010000780c */ /* 0x000fe20001784270 */
[-C--:B------:R-:W-:Y:S01]  /*6b50*/  FMUL R92, R92, R8.reuse ;  /* 0x000000085c5c7220 */ /* 0x080fe20000400000 */
[----:B------:R-:W-:Y:S01]  /*6b60*/  ISETP.GT.AND P1, PT, R0, RZ, P3 ;  /* 0x000000ff0000720c */ /* 0x000fe20001f24270 */
[----:B------:R-:W-:Y:S01]  /*6b70*/  @P0 STG.E.U16 desc[UR12][R2.64], R88 ;  /* 0x0000005802000986 */ /* 0x000fe2000c10150c */
[----:B------:R-:W-:Y:S01]  /*6b80*/  SHF.L.U64.HI R7, R21, 0x1, R20 ;  /* 0x0000000115077819 */ /* 0x000fe20000010214 */
[----:B------:R-:W-:Y:S01]  /*6b90*/  FMUL R93, R93, R8 ;  /* 0x000000085d5d7220 */ /* 0x000fe20000400000 */
[----:B------:R-:W-:Y:S01]  /*6ba0*/  IADD3 R4, P0, R9, R2, RZ ;  /* 0x0000000209047210 */ /* 0x000fe20007f1e0ff */
[-C--:B------:R-:W-:Y:S01]  /*6bb0*/  FMUL R94, R94, R8.reuse ;  /* 0x000000085e5e7220 */ /* 0x080fe20000400000 */
[----:B------:R-:W-:Y:S01]  /*6bc0*/  F2FP.BF16.F32.PACK_AB R89, RZ, R89 ;  /* 0x00000059ff59723e */ /* 0x000fe200000010ff */
[----:B------:R-:W-:Y:S01]  /*6bd0*/  FMUL R95, R95, R8 ;  /* 0x000000085f5f7220 */ /* 0x000fe20000400000 */
[----:B------:R-:W-:Y:S01]  /*6be0*/  F2FP.BF16.F32.PACK_AB R90, RZ, R90 ;  /* 0x0000005aff5a723e */ /* 0x000fe200000010ff */
[----:B------:R-:W-:Y:S01]  /*6bf0*/  IMAD.X R5, R7, 0x1, R3, P0 ;  /* 0x0000000107057824 */ /* 0x000fe200000e0603 */
[C---:B------:R-:W-:Y:S01]  /*6c00*/  ISETP.GT.AND P5, PT, R0.reuse, 0x8, P2 ;  /* 0x000000080000780c */ /* 0x040fe200017a4270 */
[----:B------:R-:W-:Y:S01]  /*6c10*/  @P4 STG.E.U16 desc[UR12][R2.64+0x2], R89 ;  /* 0x0000025902004986 */ /* 0x000fe2000c10150c */
[----:B------:R-:W-:Y:S01]  /*6c20*/  ISETP.GT.AND P4, PT, R0, 0x1, P3 ;  /* 0x000000010000780c */ /* 0x000fe20001f84270 */
[-C--:B------:R-:W-:Y:S01]  /*6c30*/  FMUL R96, R96, R8.reuse ;  /* 0x0000000860607220 */ /* 0x080fe20000400000 */
[----:B------:R-:W-:Y:S01]  /*6c40*/  F2FP.BF16.F32.PACK_AB R91, RZ, R91 ;  /* 0x0000005bff5b723e */ /* 0x000fe200000010ff */
[----:B------:R-:W-:Y:S01]  /*6c50*/  @P1 STG.E.U16 desc[UR12][R4.64], R90 ;  /* 0x0000005a04001986 */ /* 0x000fe2000c10150c */
[----:B------:R-:W-:Y:S01]  /*6c60*/  ISETP.GT.AND P1, PT, R0, 0x9, P2 ;  /* 0x000000090000780c */ /* 0x000fe20001724270 */
[----:B------:R-:W-:Y:S01]  /*6c70*/  FMUL R97, R97, R8 ;  /* 0x0000000861617220 */ /* 0x000fe20000400000 */
[----:B------:R-:W-:Y:S01]  /*6c80*/  F2FP.BF16.F32.PACK_AB R92, RZ, R92 ;  /* 0x0000005cff5c723e */ /* 0x000fe200000010ff */
[-C--:B------:R-:W-:Y:S01]  /*6c90*/  FMUL R98, R98, R8.reuse ;  /* 0x0000000862627220 */ /* 0x080fe20000400000 */
[----:B------:R-:W-:Y:S01]  /*6ca0*/  F2FP.BF16.F32.PACK_AB R93, RZ, R93 ;  /* 0x0000005dff5d723e */ /* 0x000fe200000010ff */
[-C--:B------:R-:W-:Y:S01]  /*6cb0*/  FMUL R99, R99, R8.reuse ;  /* 0x0000000863637220 */ /* 0x080fe20000400000 */
[----:B------:R-:W-:Y:S01]  /*6cc0*/  ISETP.GT.AND P0, PT, R0, 0x8, P3 ;  /* 0x000000080000780c */ /* 0x000fe20001f04270 */
[----:B------:R-:W-:Y:S01]  /*6cd0*/  FMUL R100, R100, R8 ;  /* 0x0000000864647220 */ /* 0x000fe20000400000 */
[----:B------:R-:W-:Y:S01]  /*6ce0*/  F2FP.BF16.F32.PACK_AB R94, RZ, R94 ;  /* 0x0000005eff5e723e */ /* 0x000fe200000010ff */
[----:B------:R-:W-:Y:S01]  /*6cf0*/  @P4 STG.E.U16 desc[UR12][R4.64+0x2], R91 ;  /* 0x0000025b04004986 */ /* 0x000fe2000c10150c */
[----:B------:R-:W-:Y:S01]  /*6d00*/  F2FP.BF16.F32.PACK_AB R95, RZ, R95 ;  /* 0x0000005fff5f723e */ /* 0x000fe200000010ff */
[-C--:B------:R-:W-:Y:S01]  /*6d10*/  FMUL R101, R101, R8.reuse ;  /* 0x0000000865657220 */ /* 0x080fe20000400000 */
[C---:B------:R-:W-:Y:S01]  /*6d20*/  ISETP.GT.AND P4, PT, R0.reuse, 0x10, P2 ;  /* 0x000000100000780c */ /* 0x040fe20001784270 */
[----:B------:R-:W-:Y:S01]  /*6d30*/  @P5 STG.E.U16 desc[UR12][R2.64+0x10], R92 ;  /* 0x0000105c02005986 */ /* 0x000fe2000c10150c */
[----:B------:R-:W-:Y:S01]  /*6d40*/  ISETP.GT.AND P5, PT, R0, 0x10, P3 ;  /* 0x000000100000780c */ /* 0x000fe20001fa4270 */
[----:B------:R-:W-:Y:S01]  /*6d50*/  FMUL R102, R102, R8 ;  /* 0x0000000866667220 */ /* 0x000fe20000400000 */
[----:B------:R-:W-:Y:S01]  /*6d60*/  F2FP.BF16.F32.PACK_AB R96, RZ, R96 ;  /* 0x00000060ff60723e */ /* 0x000fe200000010ff */
[----:B------:R-:W-:Y:S01]  /*6d70*/  @P1 STG.E.U16 desc[UR12][R2.64+0x12], R93 ;  /* 0x0000125d02001986 */ /* 0x000fe2000c10150c */
[C---:B------:R-:W-:Y:S01]  /*6d80*/  ISETP.GT.AND P1, PT, R0.reuse, 0x9, P3 ;  /* 0x000000090000780c */ /* 0x040fe20001f24270 */
        /* <DEDUP_REMOVED lines=8> */
[----:B------:R-:W-:Y:S01]  /*6e10*/  FMUL R106, R106, R8 ;  /* 0x000000086a6a7220 */ /* 0x000fe20000400000 */
[----:B------:R-:W-:Y:S01]  /*6e20*/  F2FP.BF16.F32.PACK_AB R100, RZ, R100 ;  /* 0x00000064ff64723e */ /* 0x000fe200000010ff */
[-C--:B------:R-:W-:Y:S01]  /*6e30*/  FMUL R107, R107, R8.reuse ;  /* 0x000000086b6b7220 */ /* 0x080fe20000400000 */
[----:B------:R-:W-:Y:S01]  /*6e40*/  F2FP.BF16.F32.PACK_AB R101, RZ, R101 ;  /* 0x00000065ff65723e */ /* 0x000fe200000010ff */
        /* <DEDUP_REMOVED lines=21> */
[----:B------:R-:W-:Y:S01]  /*6fa0*/  ISETP.GT.AND P4, PT, R0, 0x21, P2 ;  /* 0x000000210000780c */ /* 0x000fe20001784270 */
[-C--:B------:R-:W-:Y:S01]  /*6fb0*/  FMUL R113, R113, R8.reuse ;  /* 0x0000000871717220 */ /* 0x080fe20000400000 */
[----:B------:R-:W-:Y:S01]  /*6fc0*/  F2FP.BF16.F32.PACK_AB R107, RZ, R107 ;  /* 0x0000006bff6b723e */ /* 0x000fe200000010ff */
        /* <DEDUP_REMOVED lines=102> */
[-C--:B------:R-:W-:Y:S01]  /*7630*/  FMUL R144, R144, R8.reuse ;  /* 0x0000000890907220 */ /* 0x080fe20000400000 */
[----:B------:R-:W-:Y:S01]  /*7640*/  ISETP.GT.AND P6, PT, R0, 0x68, P3 ;  /* 0x000000680000780c */ /* 0x000fe20001fc4270 */
[----:B------:R-:W-:Y:S01]  /*7650*/  FMUL R145, R145, R8 ;  /* 0x0000000891917220 */ /* 0x000fe20000400000 */
[----:B------:R-:W-:Y:S01]  /*7660*/  F2FP.BF16.F32.PACK_AB R138, RZ, R138 ;  /* 0x0000008aff8a723e */ /* 0x000fe200000010ff */
[-C--:B------:R-:W-:Y:S01]  /*7670*/  FMUL R146, R146, R8.reuse ;  /* 0x0000000892927220 */ /* 0x080fe20000400000 */
[----:B------:R-:W-:Y:S01]  /*7680*/  F2FP.BF16.F32.PACK_AB R139, RZ, R139 ;  /* 0x0000008bff8b723e */ /* 0x000fe200000010ff */
[----:B------:R-:W-:Y:S01]  /*7690*/  @P1 STG.E.U16 desc[UR12][R4.64+0x80], R122 ;  /* 0x0000807a04001986 */ /* 0x000fe2000c10150c */
[C---:B------:R-:W-:Y:S01]  /*76a0*/  ISETP.GT.AND P1, PT, R0.reuse, 0x48, P3 ;  /* 0x000000480000780c */ /* 0x040fe20001f24270 */
[----:B------:R-:W-:Y:S01]  /*76b0*/  FMUL R147, R147, R8 ;  /* 0x0000000893937220 */ /* 0x000fe20000400000 */
[----:B------:R-:W-:Y:S01]  /*76c0*/  F2FP.BF16.F32.PACK_AB R140, RZ, R140 ;  /* 0x0000008cff8c723e */ /* 0x000fe200000010ff */
[----:B------:R-:W-:Y:S01]  /*76d0*/  @P4 STG.E.U16 desc[UR12][R4.64+0x82], R123 ;  /* 0x0000827b04004986 */ /* 0x000fe2000c10150c */
[----:B------:R-:W-:Y:S01]  /*76e0*/  ISETP.GT.AND P4, PT, R0, 0x49, P3 ;  /* 0x000000490000780c */ /* 0x000fe20001f84270 */
[----:B------:R-:W-:Y:S01]  /*76f0*/  FMUL R148, R148, R8 ;  /* 0x0000000894947220 */ /* 0x000fe20000400000 */
[----:B------:R-:W-:Y:S01]  /*7700*/  F2FP.BF16.F32.PACK_AB R141, RZ, R141 ;  /* 0x0000008dff8d723e */ /* 0x000fe200000010ff */
[----:B------:R-:W-:Y:S01]  /*7710*/  @P0 STG.E.U16 desc[UR12][R2.64+0x90], R124 ;  /* 0x0000907c02000986 */ /* 0x000fe2000c10150c */
[----:B------:R-:W-:Y:S01]  /*7720*/  ISETP.GT.AND P0, PT, R0, 0x50, P3 ;  /* 0x000000500000780c */ /* 0x000fe20001f04270 */
[----:B------:R-:W-:Y:S01]  /*7730*/  IMAD.SHL.U32 R15, R16, 0x2, RZ ;  /* 0x00000002100f7824 */ /* 0x000fe200078e00ff */
        /* <DEDUP_REMOVED lines=26> */
[----:B------:R-:W-:Y:S01]  /*78e0*/  SHF.L.U64.HI R13, R16, 0x1, R11 ;  /* 0x00000001100d7819 */ /* 0x000fe2000001020b */
[-C--:B------:R-:W-:Y:S01]  /*78f0*/  FMUL R28, R28, R8.reuse ;  /* 0x000000081c1c7220 */ /* 0x080fe20000400000 */
[----:B------:R-:W-:Y:S01]  /*7900*/  F2FP.BF16.F32.PACK_AB R149, RZ, R149 ;  /* 0x00000095ff95723e */ /* 0x000fe200000010ff */
        /* <DEDUP_REMOVED lines=31> */
[----:B------:R-:W-:Y:S01]  /*7b00*/  ISETP.GT.AND P5, PT, R0, 0x69, P2 ;  /* 0x000000690000780c */ /* 0x000fe200017a4270 */
[-C--:B------:R-:W-:Y:S01]  /*7b10*/  FMUL R38, R38, R8.reuse ;  /* 0x0000000826267220 */ /* 0x080fe20000400000 */
[----:B------:R-:W-:Y:S01]  /*7b20*/  F2FP.BF16.F32.PACK_AB R31, RZ, R31 ;  /* 0x0000001fff1f723e */ /* 0x000fe200000010ff */
[----:B------:R-:W-:Y:S01]  /*7b30*/  @P1 STG.E.U16 desc[UR12][R4.64+0xc0], R138 ;  /* 0x0000c08a04001986 */ /* 0x000fe2000c10150c */
[C---:B------:R-:W-:Y:S01]  /*7b40*/  ISETP.GT.AND P1, PT, R10.reuse, 0x40, PT ;  /* 0x000000400a00780c */ /* 0x040fe20003f24270 */
[----:B------:R-:W-:Y:S01]  /*7b50*/  FMUL R39, R39, R8 ;  /* 0x0000000827277220 */ /* 0x000fe20000400000 */
[----:B------:R-:W-:Y:S01]  /*7b60*/  F2FP.BF16.F32.PACK_AB R32, RZ, R32 ;  /* 0x00000020ff20723e */ /* 0x000fe200000010ff */
[----:B------:R-:W-:Y:S01]  /*7b70*/  @P0 STG.E.U16 desc[UR12][R4.64+0xc2], R139 ;  /* 0x0000c28b04000986 */ /* 0x000fe2000c10150c */
[----:B------:R-:W-:Y:S01]  /*7b80*/  ISETP.GT.AND P0, PT, R10, 0x48, PT ;  /* 0x000000480a00780c */ /* 0x000fe20003f04270 */
        /* <DEDUP_REMOVED lines=17> */
[C---:B------:R-:W-:Y:S01]  /*7ca0*/  ISETP.GT.AND P4, PT, R0.reuse, 0x78, P2 ;  /* 0x000000780000780c */ /* 0x040fe20001784270 */
[-C--:B------:R-:W-:Y:S01]  /*7cb0*/  FMUL R45, R45, R8.reuse ;  /* 0x000000082d2d7220 */ /* 0x080fe20000400000 */
[C---:B------:R-:W-:Y:S01]  /*7cc0*/  ISETP.GT.AND P2, PT, R0.reuse, 0x79, P2 ;  /* 0x000000790000780c */ /* 0x040fe20001744270 */
        /* <DEDUP_REMOVED lines=15> */
[----:B------:R-:W-:Y:S01]  /*7dc0*/  IADD3 R10, P5, R15, R2, RZ ;  /* 0x000000020f0a7210 */ /* 0x000fe20007fbe0ff */
[----:B------:R-:W-:Y:S01]  /*7dd0*/  FMUL R51, R51, R8 ;  /* 0x0000000833337220 */ /* 0x000fe20000400000 */
[----:B------:R-:W-:Y:S01]  /*7de0*/  F2FP.BF16.F32.PACK_AB R43, RZ, R43 ;  /* 0x0000002bff2b723e */ /* 0x000fe200000010ff */
[----:B------:R-:W-:Y:S01]  /*7df0*/  @P6 STG.E.U16 desc[UR12][R4.64+0xe2], R147 ;  /* 0x0000e29304006986 */ /* 0x000fe2000c10150c */
[----:B------:R-:W-:Y:S01]  /*7e00*/  F2FP.BF16.F32.PACK_AB R44, RZ, R44 ;  /* 0x0000002cff2c723e */ /* 0x000fe200000010ff */
[----:B------:R-:W-:Y:S01]  /*7e10*/  IMAD.X R11, R13, 0x1, R3, P5 ;  /* 0x000000010d0b7824 */ /* 0x000fe200028e0603 */
[----:B------:R-:W-:Y:S01]  /*7e20*/  IADD3 R12, P5, P6, R9, R2, R15 ;  /* 0x00000002090c7210 */ /* 0x000fe20007ebe00f */
[----:B------:R-:W-:Y:S01]  /*7e30*/  @P4 STG.E.U16 desc[UR12][R2.64+0xf0], R148 ;  /* 0x0000f09402004986 */ /* 0x000fe2000c10150c */
[----:B------:R-:W-:Y:S01]  /*7e40*/  ISETP.GT.AND P4, PT, R0, 0x78, P3 ;  /* 0x000000780000780c */ /* 0x000fe20001f84270 */
[-C--:B------:R-:W-:Y:S01]  /*7e50*/  FMUL R52, R52, R8.reuse ;  /* 0x0000000834347220 */ /* 0x080fe20000400000 */
[C---:B------:R-:W-:Y:S01]  /*7e60*/  ISETP.GT.AND P3, PT, R0.reuse, 0x79, P3 ;  /* 0x000000790000780c */ /* 0x040fe20001f64270 */
[----:B------:R0:W-:Y:S01]  /*7e70*/  @P2 STG.E.U16 desc[UR12][R2.64+0xf2], R149 ;  /* 0x0000f29502002986 */ /* 0x0001e2000c10150c */
[----:B------:R-:W-:Y:S01]  /*7e80*/  IADD3.X R13, R7, R3, R13, P5, P6 ;  /* 0x00000003070d7210 */ /* 0x000fe20002fec40d */
[-C--:B------:R-:W-:Y:S01]  /*7e90*/  FMUL R53, R53, R8.reuse ;  /* 0x0000000835357220 */ /* 0x080fe20000400000 */
[----:B------:R-:W-:Y:S01]  /*7ea0*/  ISETP.GT.AND P5, PT, R0, 0x1, P1 ;  /* 0x000000010000780c */ /* 0x000fe20000fa4270 */
[-C--:B------:R-:W-:Y:S01]  /*7eb0*/  FMUL R54, R54, R8.reuse ;  /* 0x0000000836367220 */ /* 0x080fe20000400000 */
[----:B------:R-:W-:Y:S01]  /*7ec0*/  ISETP.GT.AND P2, PT, R0, RZ, P0 ;  /* 0x000000ff0000720c */ /* 0x000fe20000744270 */
[-C--:B------:R-:W-:Y:S01]  /*7ed0*/  FMUL R55, R55, R8.reuse ;  /* 0x0000000837377220 */ /* 0x080fe20000400000 */
[----:B------:R-:W-:Y:S01]  /*7ee0*/  F2FP.BF16.F32.PACK_AB R45, RZ, R45 ;  /* 0x0000002dff2d723e */ /* 0x000fe200000010ff */
[----:B------:R-:W-:Y:S01]  /*7ef0*/  FMUL R56, R56, R8 ;  /* 0x0000000838387220 */ /* 0x000fe20000400000 */
[----:B------:R-:W-:Y:S01]  /*7f00*/  F2FP.BF16.F32.PACK_AB R46, RZ, R46 ;  /* 0x0000002eff2e723e */ /* 0x000fe200000010ff */
[----:B------:R-:W-:Y:S01]  /*7f10*/  FMUL R57, R57, R8 ;  /* 0x0000000839397220 */ /* 0x000fe20000400000 */
[----:B------:R-:W-:Y:S01]  /*7f20*/  F2FP.BF16.F32.PACK_AB R47, RZ, R47 ;  /* 0x0000002fff2f723e */ /* 0x000fe200000010ff */
[----:B0-----:R-:W-:Y:S01]  /*7f30*/  @P4 IMAD.MOV.U32 R2, RZ, RZ, R4 ;  /* 0x000000ffff024224 */ /* 0x001fe200078e0004 */
[----:B------:R-:W-:Y:S01]  /*7f40*/  F2FP.BF16.F32.PACK_AB R48, RZ, R48 ;  /* 0x00000030ff30723e */ /* 0x000fe200000010ff */
[----:B------:R-:W-:Y:S01]  /*7f50*/  @P4 IMAD.MOV.U32 R3, RZ, RZ, R5 ;  /* 0x000000ffff034224 */ /* 0x000fe200078e0005 */
[----:B------:R-:W-:Y:S01]  /*7f60*/  F2FP.BF16.F32.PACK_AB R49, RZ, R49 ;  /* 0x00000031ff31723e */ /* 0x000fe200000010ff */
[----:B------:R-:W-:Y:S01]  /*7f70*/  FMUL R58, R58, R8 ;  /* 0x000000083a3a7220 */ /* 0x000fe20000400000 */
[----:B------:R-:W-:Y:S01]  /*7f80*/  F2FP.BF16.F32.PACK_AB R50, RZ, R50 ;  /* 0x00000032ff32723e */ /* 0x000fe200000010ff */
[-C--:B------:R-:W-:Y:S01]  /*7f90*/  FMUL R59, R59, R8.reuse ;  /* 0x000000083b3b7220 */ /* 0x080fe20000400000 */
[----:B------:R0:W-:Y:S01]  /*7fa0*/  @P4 STG.E.U16 desc[UR12][R2.64+0xf0], R150 ;  /* 0x0000f09602004986 */ /* 0x0001e2000c10150c */
[----:B------:R-:W-:Y:S01]  /*7fb0*/  ISETP.GT.AND P4, PT, R0, RZ, P1 ;  /* 0x000000ff0000720c */ /* 0x000fe20000f84270 */
[-C--:B------:R-:W-:Y:S01]  /*7fc0*/  FMUL R60, R60, R8.reuse ;  /* 0x000000083c3c7220 */ /* 0x080fe20000400000 */
[----:B------:R-:W-:Y:S01]  /*7fd0*/  F2FP.BF16.F32.PACK_AB R51, RZ, R51 ;  /* 0x00000033ff33723e */ /* 0x000fe200000010ff */
[----:B------:R-:W-:Y:S01]  /*7fe0*/  @P3 STG.E.U16 desc[UR12][R4.64+0xf2], R151 ;  /* 0x0000f29704003986 */ /* 0x000fe2000c10150c */
[----:B------:R-:W-:Y:S01]  /*7ff0*/  IADD3 R6, P3, R10, R9, RZ ;  /* 0x000000090a067210 */ /* 0x000fe20007f7e0ff */
[----:B------:R-:W-:Y:S01]  /*8000*/  FMUL R61, R61, R8 ;  /* 0x000000083d3d7220 */ /* 0x000fe20000400000 */
[----:B------:R-:W-:Y:S01]  /*8010*/  F2FP.BF16.F32.PACK_AB R52, RZ, R52 ;  /* 0x00000034ff34723e */ /* 0x000fe200000010ff */
[----:B------:R-:W-:Y:S01]  /*8020*/  @P5 STG.E.U16 desc[UR12][R10.64+0x2], R25 ;  /* 0x000002190a005986 */ /* 0x000fe2000c10150c */
[C---:B------:R-:W-:Y:S01]  /*8030*/  ISETP.GT.AND P5, PT, R0.reuse, 0x9, P1 ;  /* 0x000000090000780c */ /* 0x040fe20000fa4270 */
[----:B------:R-:W-:Y:S01]  /*8040*/  IMAD.X R7, R11, 0x1, R7, P3 ;  /* 0x000000010b077824 */ /* 0x000fe200018e0607 */
        /* <DEDUP_REMOVED lines=13> */
[----:B0-----:R-:W-:Y:S01]  /*8120*/  @P3 IMAD.MOV.U32 R2, RZ, RZ, R6 ;  /* 0x000000ffff023224 */ /* 0x001fe200078e0006 */
[----:B------:R-:W-:Y:S01]  /*8130*/  F2FP.BF16.F32.PACK_AB R57, RZ, R57 ;  /* 0x00000039ff39723e */ /* 0x000fe200000010ff */
[----:B------:R-:W-:Y:S01]  /*8140*/  @P3 IMAD.MOV.U32 R3, RZ, RZ, R7 ;  /* 0x000000ffff033224 */ /* 0x000fe200078e0007 */
[----:B------:R-:W-:Y:S01]  /*8150*/  F2FP.BF16.F32.PACK_AB R58, RZ, R58 ;  /* 0x0000003aff3a723e */ /* 0x000fe200000010ff */
[-C--:B------:R-:W-:Y:S01]  /*8160*/  FMUL R66, R66, R8.reuse ;  /* 0x0000000842427220 */ /* 0x080fe20000400000 */
[----:B------:R-:W-:Y:S01]  /*8170*/  F2FP.BF16.F32.PACK_AB R59, RZ, R59 ;  /* 0x0000003bff3b723e */ /* 0x000fe200000010ff */
[-C--:B------:R-:W-:Y:S01]  /*8180*/  FMUL R67, R67, R8.reuse ;  /* 0x0000000843437220 */ /* 0x080fe20000400000 */
[----:B------:R0:W-:Y:S01]  /*8190*/  @P3 STG.E.U16 desc[UR12][R2.64+0x2], R27 ;  /* 0x0000021b02003986 */ /* 0x0001e2000c10150c */
        /* <DEDUP_REMOVED lines=21> */
[----:B------:R-:W-:Y:S01]  /*82f0*/  FMUL R73, R73, R8 ;  /* 0x0000000849497220 */ /* 0x000fe20000400000 */
[----:B------:R-:W-:Y:S01]  /*8300*/  F2FP.BF16.F32.PACK_AB R65, RZ, R65 ;  /* 0x00000041ff41723e */ /* 0x000fe200000010ff */
[----:B------:R-:W-:Y:S01]  /*8310*/  @P5 STG.E.U16 desc[UR12][R10.64+0x22], R33 ;  /* 0x000022210a005986 */ /* 0x000fe2000c10150c */
[----:B------:R-:W-:Y:S01]  /*8320*/  ISETP.GT.AND P5, PT, R0, 0x19, P1 ;  /* 0x000000190000780c */ /* 0x000fe20000fa4270 */
[--C-:B0-----:R-:W-:Y:S01]  /*8330*/  @P2 IMAD.MOV.U32 R2, RZ, RZ, R12.reuse ;  /* 0x000000ffff022224 */ /* 0x101fe200078e000c */
[----:B------:R-:W-:Y:S01]  /*8340*/  F2FP.BF16.F32.PACK_AB R66, RZ, R66 ;  /* 0x00000042ff42723e */ /* 0x000fe200000010ff */
[--C-:B------:R-:W-:Y:S01]  /*8350*/  @P2 IMAD.MOV.U32 R3, RZ, RZ, R13.reuse ;  /* 0x000000ffff032224 */ /* 0x100fe200078e000d */
[----:B------:R-:W-:Y:S01]  /*8360*/  F2FP.BF16.F32.PACK_AB R67, RZ, R67 ;  /* 0x00000043ff43723e */ /* 0x000fe200000010ff */
[----:B------:R-:W-:Y:S01]  /*8370*/  FMUL R74, R74, R8 ;  /* 0x000000084a4a7220 */ /* 0x000fe20000400000 */
[----:B------:R-:W-:Y:S01]  /*8380*/  F2FP.BF16.F32.PACK_AB R68, RZ, R68 ;  /* 0x00000044ff44723e */ /* 0x000fe200000010ff */
[-C--:B------:R-:W-:Y:S01]  /*8390*/  FMUL R75, R75, R8.reuse ;  /* 0x000000084b4b7220 */ /* 0x080fe20000400000 */
[----:B------:R0:W-:Y:S01]  /*83a0*/  @P2 STG.E.U16 desc[UR12][R2.64+0x20], R34 ;  /* 0x0000202202002986 */ /* 0x0001e2000c10150c */
        /* <DEDUP_REMOVED lines=9> */
[----:B------:R-:W-:Y:S01]  /*8440*/  FMUL R80, R80, R8 ;  /* 0x0000000850507220 */ /* 0x000fe20000400000 */
[----:B------:R-:W-:Y:S01]  /*8450*/  F2FP.BF16.F32.PACK_AB R73, RZ, R73 ;  /* 0x00000049ff49723e */ /* 0x000fe200000010ff */
[--C-:B0-----:R-:W-:Y:S01]  /*8460*/  @P3 IMAD.MOV.U32 R2, RZ, RZ, R12.reuse ;  /* 0x000000ffff023224 */ /* 0x101fe200078e000c */
[----:B------:R-:W-:Y:S01]  /*8470*/  F2FP.BF16.F32.PACK_AB R74, RZ, R74 ;  /* 0x0000004aff4a723e */ /* 0x000fe200000010ff */
[--C-:B------:R-:W-:Y:S01]  /*8480*/  @P3 IMAD.MOV.U32 R3, RZ, RZ, R13.reuse ;  /* 0x000000ffff033224 */ /* 0x100fe200078e000d */
[----:B------:R-:W-:Y:S01]  /*8490*/  ISETP.GT.AND P6, PT, R0, 0x68, P0 ;  /* 0x000000680000780c */ /* 0x000fe200007c4270 */
[-C--:B------:R-:W-:Y:S01]  /*84a0*/  FMUL R81, R81, R8.reuse ;  /* 0x0000000851517220 */ /* 0x080fe20000400000 */
[----:B------:R-:W-:Y:S01]  /*84b0*/  F2FP.BF16.F32.PACK_AB R75, RZ, R75 ;  /* 0x0000004bff4b723e */ /* 0x000fe200000010ff */
[-C--:B------:R-:W-:Y:S01]  /*84c0*/  FMUL R82, R82, R8.reuse ;  /* 0x0000000852527220 */ /* 0x080fe20000400000 */
[----:B------:R0:W-:Y:S01]  /*84d0*/  @P3 STG.E.U16 desc[UR12][R2.64+0x22], R35 ;  /* 0x0000222302003986 */ /* 0x0001e2000c10150c */
        /* <DEDUP_REMOVED lines=17> */
[----:B------:R-:W-:Y:S01]  /*85f0*/  FMUL R8, R87, R8 ;  /* 0x0000000857087220 */ /* 0x000fe20000400000 */
[----:B------:R0:W-:Y:S01]  /*8600*/  @P2 STG.E.U16 desc[UR12][R2.64+0x30], R38 ;  /* 0x0000302602002986 */ /* 0x0001e2000c10150c */
[----:B------:R-:W-:-:S02]  /*8610*/  ISETP.GT.AND P2, PT, R0, 0x20, P0 ;  /* 0x000000200000780c */ /* 0x000fc40000744270 */
[----:B------:R-:W-:Y:S02]  /*8620*/  F2FP.BF16.F32.PACK_AB R82, RZ, R82 ;  /* 0x00000052ff52723e */ /* 0x000fe400000010ff */
[----:B------:R-:W-:Y:S02]  /*8630*/  F2FP.BF16.F32.PACK_AB R83, RZ, R83 ;  /* 0x00000053ff53723e */ /* 0x000fe400000010ff */
[----:B------:R-:W-:Y:S02]  /*8640*/  F2FP.BF16.F32.PACK_AB R84, RZ, R84 ;  /* 0x00000054ff54723e */ /* 0x000fe400000010ff */
[----:B------:R-:W-:Y:S02]  /*8650*/  F2FP.BF16.F32.PACK_AB R85, RZ, R85 ;  /* 0x00000055ff55723e */ /* 0x000fe400000010ff */
[----:B------:R-:W-:Y:S01]  /*8660*/  F2FP.BF16.F32.PACK_AB R86, RZ, R86 ;  /* 0x00000056ff56723e */ /* 0x000fe200000010ff */
[----:B0-----:R-:W-:Y:S02]  /*8670*/  @P3 IMAD.MOV.U32 R2, RZ, RZ, R12 ;  /* 0x000000ffff023224 */ /* 0x001fe400078e000c */
[----:B------:R-:W-:-:S05]  /*8680*/  @P3 IMAD.MOV.U32 R3, RZ, RZ, R13 ;  /* 0x000000ffff033224 */ /* 0x000fca00078e000d */
[----:B------:R0:W-:Y:S01]  /*8690*/  @P3 STG.E.U16 desc[UR12][R2.64+0x32], R39 ;  /* 0x0000322702003986 */ /* 0x0001e2000c10150c */
[----:B------:R-:W-:-:S03]  /*86a0*/  ISETP.GT.AND P3, PT, R0, 0x21, P0 ;  /* 0x000000210000780c */ /* 0x000fc60000764270 */
[----:B------:R-:W-:Y:S01]  /*86b0*/  @P4 STG.E.U16 desc[UR12][R10.64+0x40], R40 ;  /* 0x000040280a004986 */ /* 0x000fe2000c10150c */
[----:B------:R-:W-:-:S03]  /*86c0*/  ISETP.GT.AND P4, PT, R0, 0x28, P1 ;  /* 0x000000280000780c */ /* 0x000fc60000f84270 */
[----:B------:R-:W-:Y:S01]  /*86d0*/  @P5 STG.E.U16 desc[UR12][R10.64+0x42], R41 ;  /* 0x000042290a005986 */ /* 0x000fe2000c10150c */
[----:B------:R-:W-:Y:S01]  /*86e0*/  ISETP.GT.AND P5, PT, R0, 0x29, P1 ;  /* 0x000000290000780c */ /* 0x000fe20000fa4270 */
[----:B0-----:R-:W-:Y:S02]  /*86f0*/  @P2 IMAD.MOV.U32 R2, RZ, RZ, R12 ;  /* 0x000000ffff022224 */ /* 0x001fe400078e000c */
[----:B------:R-:W-:-:S05]  /*8700*/  @P2 IMAD.MOV.U32 R3, RZ, RZ, R13 ;  /* 0x000000ffff032224 */ /* 0x000fca00078e000d */
[----:B------:R0:W-:Y:S01]  /*8710*/  @P2 STG.E.U16 desc[UR12][R2.64+0x40], R42 ;  /* 0x0000402a02002986 */ /* 0x0001e2000c10150c */
[----:B------:R-:W-:Y:S01]  /*8720*/  ISETP.GT.AND P2, PT, R0, 0x28, P0 ;  /* 0x000000280000780c */ /* 0x000fe20000744270 */
        /* <DEDUP_REMOVED lines=111> */
[C---:B------:R-:W-:Y:S02]  /*8e20*/  ISETP.GT.AND P3, PT, R0.reuse, 0x78, P1 ;  /* 0x000000780000780c */ /* 0x040fe40000f64270 */
[C---:B------:R-:W-:Y:S01]  /*8e30*/  ISETP.GT.AND P1, PT, R0.reuse, 0x79, P1 ;  /* 0x000000790000780c */ /* 0x040fe20000f24270 */
[----:B------:R-:W-:Y:S01]  /*8e40*/  @P4 STG.E.U16 desc[UR12][R10.64+0xe0], R80 ;  /* 0x0000e0500a004986 */ /* 0x000fe2000c10150c */
[C---:B------:R-:W-:Y:S02]  /*8e50*/  ISETP.GT.AND P4, PT, R0.reuse, 0x71, P0 ;  /* 0x000000710000780c */ /* 0x040fe40000784270 */
[----:B------:R-:W-:Y:S01]  /*8e60*/  ISETP.GT.AND P0, PT, R0, 0x79, P0 ;  /* 0x000000790000780c */ /* 0x000fe20000704270 */
[----:B------:R-:W-:Y:S01]  /*8e70*/  @P2 STG.E.U16 desc[UR12][R10.64+0xe2], R81 ;  /* 0x0000e2510a002986 */ /* 0x000fe2000c10150c */
[----:B0-----:R-:W-:Y:S02]  /*8e80*/  @P5 IMAD.MOV.U32 R2, RZ, RZ, R12 ;  /* 0x000000ffff025224 */ /* 0x001fe400078e000c */
[----:B------:R-:W-:-:S05]  /*8e90*/  @P5 IMAD.MOV.U32 R3, RZ, RZ, R13 ;  /* 0x000000ffff035224 */ /* 0x000fca00078e000d */
[----:B------:R0:W-:Y:S02]  /*8ea0*/  @P5 STG.E.U16 desc[UR12][R2.64+0xe0], R82 ;  /* 0x0000e05202005986 */ /* 0x0001e4000c10150c */
[----:B0-----:R-:W-:Y:S02]  /*8eb0*/  @P4 IMAD.MOV.U32 R2, RZ, RZ, R12 ;  /* 0x000000ffff024224 */ /* 0x001fe400078e000c */
[----:B------:R-:W-:-:S05]  /*8ec0*/  @P4 IMAD.MOV.U32 R3, RZ, RZ, R13 ;  /* 0x000000ffff034224 */ /* 0x000fca00078e000d */
[----:B------:R0:W-:Y:S04]  /*8ed0*/  @P4 STG.E.U16 desc[UR12][R2.64+0xe2], R83 ;  /* 0x0000e25302004986 */ /* 0x0001e8000c10150c */
[----:B------:R1:W-:Y:S04]  /*8ee0*/  @P3 STG.E.U16 desc[UR12][R10.64+0xf0], R84 ;  /* 0x0000f0540a003986 */ /* 0x0003e8000c10150c */
[----:B------:R1:W-:Y:S01]  /*8ef0*/  @P1 STG.E.U16 desc[UR12][R10.64+0xf2], R85 ;  /* 0x0000f2550a001986 */ /* 0x0003e2000c10150c */
[----:B0-----:R-:W-:Y:S02]  /*8f00*/  @P6 IMAD.MOV.U32 R2, RZ, RZ, R12 ;  /* 0x000000ffff026224 */ /* 0x001fe400078e000c */
[----:B------:R-:W-:-:S05]  /*8f10*/  @P6 IMAD.MOV.U32 R3, RZ, RZ, R13 ;  /* 0x000000ffff036224 */ /* 0x000fca00078e000d */
[----:B------:R1:W-:Y:S01]  /*8f20*/  @P6 STG.E.U16 desc[UR12][R2.64+0xf0], R86 ;  /* 0x0000f05602006986 */ /* 0x0003e2000c10150c */
[----:B------:R-:W-:Y:S05]  /*8f30*/  @!P0 EXIT ;  /* 0x000000000000894d */ /* 0x000fea0003800000 */
[----:B------:R-:W-:-:S05]  /*8f40*/  F2FP.BF16.F32.PACK_AB R8, RZ, R8 ;  /* 0x00000008ff08723e */ /* 0x000fca00000010ff */
[----:B------:R-:W-:Y:S01]  /*8f50*/  STG.E.U16 desc[UR12][R12.64+0xf2], R8 ;  /* 0x0000f2080c007986 */ /* 0x000fe2000c10150c */
[----:B------:R-:W-:Y:S05]  /*8f60*/  EXIT ;  /* 0x000000000000794d */ /* 0x000fea0003800000 */
.L_x_10:
[----:B------:R-:W-:-:S13]  /*8f70*/  ISETP.NE.AND P0, PT, R4, RZ, PT ;  /* 0x000000ff0400720c */ /* 0x000fda0003f05270 */
[----:B------:R-:W-:Y:S05]  /*8f80*/  @P0 EXIT ;  /* 0x000000000000094d */ /* 0x000fea0003800000 */
[----:B------:R-:W-:Y:S01]  /*8f90*/  ELECT P0, URZ, PT ;  /* 0x00000000003f782f */ /* 0x000fe20003800000 */
[----:B------:R-:W-:-:S12]  /*8fa0*/  BSSY B0, `(.L_x_273) ;  /* 0x0000070000007945 */ /* 0x000fd80003800000 */
[----:B------:R-:W-:Y:S05]  /*8fb0*/  @!P0 BRA `(.L_x_274) ;  /* 0x0000000400b88947 */ /* 0x000fea0003800000 */
[----:B------:R-:W-:Y:S02]  /*8fc0*/  ISETP.GE.AND P0, PT, R2, 0x1, PT ;  /* 0x000000010200780c */ /* 0x000fe40003f06270 */
[----:B------:R-:W-:-:S04]  /*8fd0*/  SHF.R.S32.HI R5, RZ, 0x1f, R6 ;  /* 0x0000001fff057819 */ /* 0x000fc80000011406 */
[----:B------:R-:W-:-:S07]  /*8fe0*/  LEA.HI R4, R5, R6, RZ, 0x7 ;  /* 0x0000000605047211 */ /* 0x000fce00078f38ff */
[----:B------:R-:W-:Y:S05]  /*8ff0*/  @!P0 BRA `(.L_x_274) ;  /* 0x0000000400a88947 */ /* 0x000fea0003800000 */
[----:B------:R-:W2:Y:S01]  /*9000*/  S2R R5, SR_CTAID.X ;  /* 0x0000000000057919 */ /* 0x000ea20000002500 */
[----:B------:R-:W-:Y:S01]  /*9010*/  LOP3.LUT R7, R4, 0xffffff80, RZ, 0xc0, !PT ;  /* 0xffffff8004077812 */ /* 0x000fe200078ec0ff */
[----:B------:R-:W-:Y:S01]  /*9020*/  ULDC UR4, c[0x0][0x384] ;  /* 0x0000e10000047ab9 */ /* 0x000fe20000000800 */
[----:B------:R-:W-:Y:S01]  /*9030*/  LOP3.LUT P0, RZ, R6, 0x1f, RZ, 0xc0, !PT ;  /* 0x0000001f06ff7812 */ /* 0x000fe2000780c0ff */
[----:B------:R-:W3:Y:S01]  /*9040*/  S2R R12, SR_CTAID.Y ;  /* 0x00000000000c7919 */ /* 0x000ee20000002600 */
[----:B------:R-:W-:Y:S01]  /*9050*/  IMAD R4, R10, R11, RZ ;  /* 0x0000000b0a047224 */ /* 0x000fe200078e02ff */
[----:B------:R-:W-:Y:S01]  /*9060*/  ULDC UR5, c[0x0][0x388] ;  /* 0x0000e20000057ab9 */ /* 0x000fe20000000800 */
[----:B------:R-:W-:Y:S01]  /*9070*/  IMAD.IADD R7, R6, 0x1, -R7 ;  /* 0x0000000106077824 */ /* 0x000fe200078e0a07 */
[----:B------:R-:W-:Y:S01]  /*9080*/  LOP3.LUT R20, R0, 0x2, RZ, 0xfc, !PT ;  /* 0x0000000200147812 */ /* 0x000fe200078efcff */
[----:B------:R-:W-:Y:S01]  /*9090*/  IMAD.MOV.U32 R6, RZ, RZ, RZ ;  /* 0x000000ffff067224 */ /* 0x000fe200078e00ff */
[----:B01---5:R-:W-:Y:S01]  /*90a0*/  CS2R R8, SRZ ;  /* 0x0000000000087805 */ /* 0x023fe2000001ff00 */
[----:B------:R-:W-:Y:S01]  /*90b0*/  IMAD.MOV.U32 R10, RZ, RZ, RZ ;  /* 0x000000ffff0a7224 */ /* 0x000fe200078e00ff */
[----:B------:R-:W-:Y:S01]  /*90c0*/  ISETP.NE.AND P1, PT, R7, RZ, PT ;  /* 0x000000ff0700720c */ /* 0x000fe20003f25270 */
[----:B------:R-:W-:Y:S01]  /*90d0*/  IMAD R4, R3, R4, 0x1 ;  /* 0x0000000103047424 */ /* 0x000fe200078e0204 */
[----:B------:R-:W-:Y:S01]  /*90e0*/  ISETP.NE.OR P0, PT, R7, RZ, !P0 ;  /* 0x000000ff0700720c */ /* 0x000fe20004705670 */
[----:B------:R-:W-:-:S02]  /*90f0*/  IMAD.MOV.U32 R7, RZ, RZ, 0x1 ;  /* 0x00000001ff077424 */ /* 0x000fc400078e00ff */
[----:B--2---:R-:W-:-:S04]  /*9100*/  IMAD.SHL.U32 R18, R5, 0x80, RZ ;  /* 0x0000008005127824 */ /* 0x004fc800078e00ff */
[----:B------:R-:W-:-:S04]  /*9110*/  IMAD.HI.U32 R5, R18, UR4, RZ ;  /* 0x0000000412057c27 */ /* 0x000fc8000f8e00ff */
[----:B---3--:R-:W-:Y:S01]  /*9120*/  IMAD.SHL.U32 R19, R12, 0x80, RZ ;  /* 0x000000800c137824 */ /* 0x008fe200078e00ff */
[----:B------:R-:W-:-:S07]  /*9130*/  SHF.R.U32.HI R5, RZ, UR5, R5 ;  /* 0x00000005ff057c19 */ /* 0x000fce0008011605 */
.L_x_278:
[----:B------:R-:W0:Y:S01]  /*9140*/  S2R R12, SR_CgaCtaId ;  /* 0x00000000000c7919 */ /* 0x000e220000008800 */
[----:B------:R-:W-:-:S04]  /*9150*/  MOV R11, 0x400 ;  /* 0x00000400000b7802 */ /* 0x000fc80000000f00 */
[----:B0-----:R-:W-:Y:S02]  /*9160*/  LEA R21, R12, R11, 0x18 ;  /* 0x0000000b0c157211 */ /* 0x001fe400078ec0ff */
[----:B------:R-:W-:-:S03]  /*9170*/  SHF.L.U32 R11, R7, 0x1f, RZ ;  /* 0x0000001f070b7819 */ /* 0x000fc600000006ff */
[----:B------:R-:W-:-:S07]  /*9180*/  IMAD R12, R6, 0x8, R21 ;  /* 0x00000008060c7824 */ /* 0x000fce00078e0215 */
.L_x_275:
[----:B0-----:R0:W1:Y:S02]  /*9190*/  SYNCS.PHASECHK.TRANS64.TRYWAIT P2, [R12+URZ+0x38070], R11 ;  /* 0x0380700b0c0075a7 */ /* 0x001064000804017f */
[----:B-1----:R-:W-:Y:S05]  /*91a0*/  @!P2 NANOSLEEP.SYNCS 0x989680 ;  /* 0x009896800000a95d */ /* 0x002fea0003900000 */
[----:B------:R-:W1:Y:S02]  /*91b0*/  @!P2 SYNCS.PHASECHK.TRANS64 P2, [R12+URZ+0x38070], R11 ;  /* 0x0380700b0c00a5a7 */ /* 0x000e64000804007f */
[----:B-1----:R-:W-:Y:S05]  /*91c0*/  @!P2 BRA `(.L_x_275) ;  /* 0xfffffffc00f0a947 */ /* 0x002fea000383ffff */
[----:B0-----:R-:W0:Y:S02]  /*91d0*/  @!P1 LDC R11, c[0x0][0x500] ;  /* 0x00014000ff0b9b82 */ /* 0x001e240000000800 */
[----:B0-----:R0:W-:Y:S02]  /*91e0*/  @!P1 SYNCS.ARRIVE.TRANS64 RZ, [R12+URZ+0x38000], R11 ;  /* 0x0380000b0cff99a7 */ /* 0x0011e4000800003f */
[----:B0-----:R-:W-:-:S04]  /*91f0*/  PRMT R11, R20, 0x9910, RZ ;  /* 0x00009910140b7816 */ /* 0x001fc800000000ff */
[----:B------:R-:W-:-:S13]  /*9200*/  ISETP.NE.AND P2, PT, R11, 0x2, PT ;  /* 0x000000020b00780c */ /* 0x000fda0003f45270 */
[----:B------:R-:W-:Y:S05]  /*9210*/  @P2 BRA `(.L_x_276) ;  /* 0x0000000000042947 */ /* 0x000fea0003800000 */
[----:B------:R-:W-:Y:S01]  /*9220*/  BPT.TRAP 0x1 ;  /* 0x000000040000795c */ /* 0x000fe20000300000 */
.L_x_276:
[----:B------:R-:W-:Y:S05]  /*9230*/  @P0 BRA `(.L_x_277) ;  /* 0x0000000000040947 */ /* 0x000fea0003800000 */
[----:B------:R-:W-:Y:S01]  /*9240*/  BPT.TRAP 0x1 ;  /* 0x000000040000795c */ /* 0x000fe20000300000 */
.L_x_277:
[----:B------:R-:W0:Y:S01]  /*9250*/  LDC R13, c[0x0][0x380] ;  /* 0x0000e000ff0d7b82 */ /* 0x000e220000000800 */
[----:B------:R-:W-:Y:S01]  /*9260*/  R2UR UR4, R5 ;  /* 0x00000000050472ca */ /* 0x000fe200000e0000 */
[----:B------:R-:W-:Y:S01]  /*9270*/  ULDC UR20, c[0x0][0x38c] ;  /* 0x0000e30000147ab9 */ /* 0x000fe20000000800 */
[----:B------:R-:W-:Y:S01]  /*9280*/  R2UR UR5, R18 ;  /* 0x00000000120572ca */ /* 0x000fe200000e0000 */
[----:B------:R-:W-:Y:S01]  /*9290*/  UISETP.NE.AND UP0, UPT, UR20, 0x1, UPT ;  /* 0x000000011400788c */ /* 0x000fe2000bf05270 */
[----:B------:R-:W-:Y:S01]  /*92a0*/  R2UR UR17, R12 ;  /* 0x000000000c1172ca */ /* 0x000fe200000e0000 */
[C---:B------:R-:W-:Y:S01]  /*92b0*/  VIADD R12, R10.reuse, 0x1 ;  /* 0x000000010a0c7836 */ /* 0x040fe20000000000 */
[----:B------:R-:W-:Y:S01]  /*92c0*/  R2UR UR18, R10 ;  /* 0x000000000a1272ca */ /* 0x000fe200000e0000 */
[----:B------:R-:W1:Y:S01]  /*92d0*/  LDC.64 R14, c[0x0][0x3b8] ;  /* 0x0000ee00ff0e7b82 */ /* 0x000e620000000a00 */
[----:B------:R-:W-:Y:S01]  /*92e0*/  R2UR UR10, R21 ;  /* 0x00000000150a72ca */ /* 0x000fe200000e0000 */
[----:B------:R-:W-:Y:S01]  /*92f0*/  VIADD R4, R4, 0xffffffff ;  /* 0xffffffff04047836 */ /* 0x000fe20000000000 */
[----:B------:R-:W-:Y:S01]  /*9300*/  R2UR UR16, R6 ;  /* 0x00000000061072ca */ /* 0x000fe200000e0000 */
[----:B------:R-:W-:Y:S01]  /*9310*/  ULDC.64 UR24, c[0x0][0x198] ;  /* 0x0000660000187ab9 */ /* 0x000fe20000000a00 */
[----:B------:R-:W-:Y:S01]  /*9320*/  R2UR UR12, R9 ;  /* 0x00000000090c72ca */ /* 0x000fe200000e0000 */
[----:B------:R-:W-:Y:S01]  /*9330*/  ULDC.64 UR14, c[0x0][0x3b0] ;  /* 0x0000ec00000e7ab9 */ /* 0x000fe20000000a00 */
[----:B------:R-:W-:Y:S01]  /*9340*/  @UP0 ULDC.64 UR8, c[0x0][0x390] ;  /* 0x0000e40000080ab9 */ /* 0x000fe20000000a00 */
[----:B------:R-:W1:Y:S01]  /*9350*/  LDC.64 R16, c[0x0][0x3d8] ;  /* 0x0000f600ff107b82 */ /* 0x000e620000000a00 */
[----:B------:R-:W-:Y:S01]  /*9360*/  R2UR UR11, R19 ;  /* 0x00000000130b72ca */ /* 0x000fe200000e0000 */
[----:B------:R-:W-:Y:S01]  /*9370*/  ULDC.64 UR22, c[0x0][0x3d0] ;  /* 0x0000f40000167ab9 */ /* 0x000fe20000000a00 */
[----:B------:R-:W-:Y:S01]  /*9380*/  R2UR UR13, R8 ;  /* 0x00000000080d72ca */ /* 0x000fe200000e0000 */
[----:B------:R-:W-:Y:S01]  /*9390*/  VIADD R6, R6, 0x1 ;  /* 0x0000000106067836 */ /* 0x000fe20000000000 */
[----:B------:R-:W-:Y:S01]  /*93a0*/  ISETP.GT.AND P5, PT, R4, 0x1, PT ;  /* 0x000000010400780c */ /* 0x000fe20003fa4270 */
[----:B------:R-:W-:Y:S01]  /*93b0*/  USHF.L.U32 UR18, UR18, 0x5, URZ ;  /* 0x0000000512127899 */ /* 0x000fe2000800063f */
[----:B0-----:R-:W-:Y:S01]  /*93c0*/  ISETP.NE.AND P2, PT, R13, 0x1, PT ;  /* 0x000000010d00780c */ /* 0x001fe20003f45270 */
[----:B------:R-:W-:Y:S01]  /*93d0*/  ULEA UR16, UR16, UR10, 0xd ;  /* 0x0000000a10107291 */ /* 0x000fe2000f8e683f */
[C---:B------:R-:W-:Y:S01]  /*93e0*/  ISETP.NE.AND P4, PT, R6.reuse, 0xe, PT ;  /* 0x0000000e0600780c */ /* 0x040fe20003f85270 */
[----:B------:R-:W-:Y:S01]  /*93f0*/  UIADD3 UR17, UR17, 0x38000, URZ ;  /* 0x0003800011117890 */ /* 0x000fe2000fffe03f */
[----:B------:R-:W-:Y:S01]  /*9400*/  UMOV UR26, 0x0 ;  /* 0x00000000001a7882 */ /* 0x000fe20000000000 */
[----:B------:R-:W-:Y:S01]  /*9410*/  UMOV UR27, 0x10000000 ;  /* 0x10000000001b7882 */ /* 0x000fe20000000000 */
[----:B------:R-:W-:Y:S01]  /*9420*/  UMOV UR10, UR18 ;  /* 0x00000012000a7c82 */ /* 0x000fe20008000000 */
[----:B------:R-:W-:-:S06]  /*9430*/  SEL R6, R6, RZ, P4 ;  /* 0x000000ff06067207 */ /* 0x000fcc0002000000 */
[----:B------:R-:W-:Y:S01]  /*9440*/  @P2 IMAD.U32 R11, RZ, RZ, UR4 ;  /* 0x00000004ff0b2e24 */ /* 0x000fe2000f8e00ff */
[----:B------:R-:W-:Y:S01]  /*9450*/  UIADD3 UR4, UP1, UR24, 0xf0, URZ ;  /* 0x000000f018047890 */ /* 0x000fe2000ff3e03f */
[----:B-1----:R-:W-:Y:S01]  /*9460*/  IMAD R10, R8, R15, R17 ;  /* 0x0000000f080a7224 */ /* 0x002fe200078e0211 */
[----:B------:R-:W-:Y:S02]  /*9470*/  UIADD3 UR24, UP2, UR24, 0x1f0, URZ ;  /* 0x000001f018187890 */ /* 0x000fe4000ff5e03f */
[----:B------:R-:W-:Y:S01]  /*9480*/  @P2 R2UR UR5, R11 ;  /* 0x000000000b0522ca */ /* 0x000fe200000e0000 */
[----:B------:R-:W-:Y:S01]  /*9490*/  IMAD R11, R9, R14, R16 ;  /* 0x0000000e090b7224 */ /* 0x000fe200078e0210 */
[----:B------:R-:W-:Y:S01]  /*94a0*/  ISETP.NE.AND P2, PT, R12, R3, PT ;  /* 0x000000030c00720c */ /* 0x000fe20003f45270 */
[----:B------:R-:W0:Y:S03]  /*94b0*/  LDC R14, c[0x0][0x3c8] ;  /* 0x0000f200ff0e7b82 */ /* 0x000e260000000800 */
[----:B------:R-:W-:Y:S01]  /*94c0*/  PRMT R10, R11, 0x40, R10 ;  /* 0x000000400b0a7816 */ /* 0x000fe2000000000a */
[----:B------:R-:W-:-:S06]  /*94d0*/  VIADD R11, R9, 0x1 ;  /* 0x00000001090b7836 */ /* 0x000fcc0000000000 */
[----:B------:R-:W-:Y:S02]  /*94e0*/  UIADD3 UR6, -UR5, URZ, URZ ;  /* 0x0000003f05067290 */ /* 0x000fe4000fffe13f */
[----:B------:R-:W-:Y:S01]  /*94f0*/  UMOV UR21, UR5 ;  /* 0x0000000500157c82 */ /* 0x000fe20008000000 */
[----:B------:R-:W-:-:S03]  /*9500*/  @P2 IMAD.MOV R11, RZ, RZ, R9 ;  /* 0x000000ffff0b2224 */ /* 0x000fc600078e0209 */
[----:B------:R-:W-:Y:S01]  /*9510*/  IMAD R13, R13, UR6, R18 ;  /* 0x000000060d0d7c24 */ /* 0x000fe2000f8e0212 */
[----:B------:R-:W-:Y:S02]  /*9520*/  UIMAD.WIDE.U32 UR6, UR5, UR8, URZ ;  /* 0x00000008050672a5 */ /* 0x000fe4000f8e003f */
[----:B------:R-:W-:Y:S02]  /*9530*/  UIADD3 UR8, UR16, 0x1c000, URZ ;  /* 0x0001c00010087890 */ /* 0x000fe4000fffe03f */
[----:B------:R-:W-:Y:S01]  /*9540*/  @UP0 USHF.R.U32.HI UR21, URZ, UR9, UR7 ;  /* 0x000000093f150299 */ /* 0x000fe20008011607 */
[----:B------:R-:W-:Y:S01]  /*9550*/  R2UR UR19, R13 ;  /* 0x000000000d1372ca */ /* 0x000fe200000e0000 */
[----:B------:R-:W-:Y:S01]  /*9560*/  VIADD R13, R8, 0x1 ;  /* 0x00000001080d7836 */ /* 0x000fe20000000000 */
[----:B------:R-:W-:Y:S01]  /*9570*/  R2UR UR7, R10 ;  /* 0x000000000a0772ca */ /* 0x000fe200000e0000 */
[----:B------:R-:W-:Y:S01]  /*9580*/  UIADD3 UR6, -UR21, URZ, URZ ;  /* 0x0000003f15067290 */ /* 0x000fe2000fffe13f */
[C---:B0-----:R-:W-:Y:S01]  /*9590*/  ISETP.NE.AND P3, PT, R11.reuse, R14, PT ;  /* 0x0000000e0b00720c */ /* 0x041fe20003f65270 */
[----:B------:R-:W-:Y:S01]  /*95a0*/  UMOV UR9, UR17 ;  /* 0x0000001100097c82 */ /* 0x000fe20008000000 */
[----:B------:R-:W-:Y:S01]  /*95b0*/  SEL R10, RZ, 0x1, P4 ;  /* 0x00000001ff0a7807 */ /* 0x000fe20002000000 */
[----:B------:R-:W-:Y:S01]  /*95c0*/  UIMAD UR20, UR20, UR6, UR5 ;  /* 0x00000006141472a4 */ /* 0x000fe2000f8e0205 */
[----:B------:R-:W-:Y:S01]  /*95d0*/  SEL R9, R11, RZ, P3 ;  /* 0x000000ff0b097207 */ /* 0x000fe20001800000 */
[----:B------:R-:W-:Y:S01]  /*95e0*/  UIADD3.X UR5, URZ, UR25, URZ, UP1, !UPT ;  /* 0x000000193f057290 */ /* 0x000fe20008ffe43f */
[----:B------:R-:W-:Y:S01]  /*95f0*/  LOP3.LUT R7, R7, R10, RZ, 0x3c, !PT ;  /* 0x0000000a07077212 */ /* 0x000fe200078e3cff */
[----:B------:R-:W-:Y:S01]  /*9600*/  UIMAD UR20, UR20, UR15, UR23 ;  /* 0x0000000f141472a4 */ /* 0x000fe2000f8e0217 */
[----:B------:R-:W-:Y:S01]  /*9610*/  SEL R10, R12, RZ, P2 ;  /* 0x000000ff0c0a7207 */ /* 0x000fe20001000000 */
[----:B------:R-:W-:-:S02]  /*9620*/  UIMAD UR19, UR19, UR14, UR22 ;  /* 0x0000000e131372a4 */ /* 0x000fc4000f8e0216 */
[----:B------:R-:W-:Y:S02]  /*9630*/  UPRMT UR6, UR7, 0x5410, URZ ;  /* 0x0000541007067896 */ /* 0x000fe4000800003f */
[----:B------:R-:W-:Y:S01]  /*9640*/  UIADD3.X UR25, URZ, UR25, URZ, UP2, !UPT ;  /* 0x000000193f197290 */ /* 0x000fe200097fe43f */
[----:B------:R-:W-:-:S04]  /*9650*/  @P3 IMAD.MOV R13, RZ, RZ, R8 ;  /* 0x000000ffff0d3224 */ /* 0x000fc800078e0208 */
[----:B------:R-:W-:Y:S02]  /*9660*/  IMAD.MOV.U32 R8, RZ, RZ, R13 ;  /* 0x000000ffff087224 */ /* 0x000fe400078e000d */
[----:B------:R2:W-:Y:S02]  /*9670*/  UTMALDG.4D.IM2COL [UR16], [UR4], UR6 ;  /* 0x00000010040073b4 */ /* 0x0005e40008058006 */
[----:B------:R2:W-:Y:S02]  /*9680*/  UTMALDG.4D [UR8], [UR24], desc[UR26] ;  /* 0x00001a08180075b4 */ /* 0x0005e40008019000 */
[----:B--2---:R-:W-:Y:S05]  /*9690*/  @P5 BRA `(.L_x_278) ;  /* 0xfffffff800a85947 */ /* 0x004fea000383ffff */
.L_x_274:
[----:B------:R-:W-:Y:S05]  /*96a0*/  BSYNC B0 ;  /* 0x0000000000007941 */ /* 0x000fea0003800000 */
.L_x_273:
[----:B------:R-:W-:Y:S01]  /*96b0*/  ISETP.GE.U32.AND P0, PT, R2, 0xe, PT ;  /* 0x0000000e0200780c */ /* 0x000fe20003f06070 */
[----:B------:R-:W-:-:S12]  /*96c0*/  IMAD.MOV.U32 R3, RZ, RZ, 0x1 ;  /* 0x00000001ff037424 */ /* 0x000fd800078e00ff */
[----:B------:R-:W-:Y:S05]  /*96d0*/  @!P0 BRA `(.L_x_279) ;  /* 0x00000000001c8947 */ /* 0x000fea0003800000 */
[----:B------:R-:W-:-:S05]  /*96e0*/  SHF.R.U32.HI R4, RZ, 0x1, R2 ;  /* 0x00000001ff047819 */ /* 0x000fca0000011602 */
[----:B------:R-:W-:-:S05]  /*96f0*/  IMAD.WIDE.U32 R4, R4, -0x6db6db6d, RZ ;  /* 0x9249249304047825 */ /* 0x000fca00078e00ff */
[----:B------:R-:W-:-:S04]  /*9700*/  SHF.R.U32.HI R3, RZ, 0x2, R5 ;  /* 0x00000002ff037819 */ /* 0x000fc80000011605 */
[----:B------:R-:W-:-:S04]  /*9710*/  LOP3.LUT R3, R3, 0x1, RZ, 0xc0, !PT ;  /* 0x0000000103037812 */ /* 0x000fc800078ec0ff */
[----:B------:R-:W-:-:S04]  /*9720*/  ISETP.NE.U32.AND P0, PT, R3, 0x1, PT ;  /* 0x000000010300780c */ /* 0x000fc80003f05070 */
[----:B------:R-:W-:-:S04]  /*9730*/  ISETP.NE.U32.AND.EX P0, PT, RZ, RZ, PT, P0 ;  /* 0x000000ffff00720c */ /* 0x000fc80003f05100 */
[----:B------:R-:W-:-:S09]  /*9740*/  SEL R3, RZ, 0x1, !P0 ;  /* 0x00000001ff037807 */ /* 0x000fd20004000000 */
.L_x_279:
[----:B------:R-:W-:Y:S05]  /*9750*/  WARPSYNC.ALL ;  /* 0x0000000000007948 */ /* 0x000fea0003800000 */
[----:B------:R-:W-:-:S13]  /*9760*/  ELECT P0, URZ, PT ;  /* 0x00000000003f782f */ /* 0x000fda0003800000 */
[----:B------:R-:W-:Y:S05]  /*9770*/  @!P0 EXIT ;  /* 0x000000000000894d */ /* 0x000fea0003800000 */
[----:B------:R-:W-:-:S04]  /*9780*/  LOP3.LUT R0, R0, 0x2, RZ, 0xfc, !PT ;  /* 0x0000000200007812 */ /* 0x000fc800078efcff */
[----:B------:R-:W-:-:S13]  /*9790*/  ISETP.NE.AND P0, PT, R0, 0x3, PT ;  /* 0x000000030000780c */ /* 0x000fda0003f05270 */
[----:B------:R-:W-:Y:S05]  /*97a0*/  @!P0 BRA `(.L_x_280) ;  /* 0x0000000000048947 */ /* 0x000fea0003800000 */
[----:B------:R-:W-:Y:S01]  /*97b0*/  BPT.TRAP 0x1 ;  /* 0x000000040000795c */ /* 0x000fe20000300000 */
.L_x_280:
[----:B------:R-:W2:Y:S01]  /*97c0*/  S2R R7, SR_CgaCtaId ;  /* 0x0000000000077919 */ /* 0x000ea20000008800 */
[----:B------:R-:W-:Y:S02]  /*97d0*/  SHF.R.U32.HI R4, RZ, 0x1, R2 ;  /* 0x00000001ff047819 */ /* 0x000fe40000011602 */
[----:B------:R-:W-:-:S03]  /*97e0*/  MOV R0, 0x400 ;  /* 0x0000040000007802 */ /* 0x000fc60000000f00 */
[----:B------:R-:W-:-:S05]  /*97f0*/  IMAD.WIDE.U32 R4, R4, -0x6db6db6d, RZ ;  /* 0x9249249304047825 */ /* 0x000fca00078e00ff */
[----:B------:R-:W-:-:S05]  /*9800*/  SHF.R.U32.HI R5, RZ, 0x2, R5 ;  /* 0x00000002ff057819 */ /* 0x000fca0000011605 */
[----:B------:R-:W-:Y:S01]  /*9810*/  IMAD R2, R5, -0xe, R2 ;  /* 0xfffffff205027824 */ /* 0x000fe200078e0202 */
[----:B--2---:R-:W-:Y:S02]  /*9820*/  LEA R0, R7, R0, 0x18 ;  /* 0x0000000007007211 */ /* 0x004fe400078ec0ff */
[----:B------:R-:W-:-:S03]  /*9830*/  SHF.L.U32 R7, R3, 0x1f, RZ ;  /* 0x0000001f03077819 */ /* 0x000fc600000006ff */
[----:B------:R-:W-:-:S04]  /*9840*/  VIADD R5, R0, 0x38070 ;  /* 0x0003807000057836 */ /* 0x000fc80000000000 */
[----:B------:R-:W-:-:S07]  /*9850*/  IMAD R0, R2, 0x8, R5 ;  /* 0x0000000802007824 */ /* 0x000fce00078e0205 */
.L_x_281:
[----:B--2---:R2:W3:Y:S02]  /*9860*/  SYNCS.PHASECHK.TRANS64.TRYWAIT P0, [R0+URZ], R7 ;  /* 0x00000007000075a7 */ /* 0x0044e4000800017f */
[----:B---3--:R-:W-:Y:S05]  /*9870*/  @!P0 NANOSLEEP.SYNCS 0x989680 ;  /* 0x009896800000895d */ /* 0x008fea0003900000 */
[----:B------:R-:W3:Y:S02]  /*9880*/  @!P0 SYNCS.PHASECHK.TRANS64 P0, [R0+URZ], R7 ;  /* 0x00000007000085a7 */ /* 0x000ee4000800007f */
[----:B---3--:R-:W-:Y:S05]  /*9890*/  @!P0 BRA `(.L_x_281) ;  /* 0xfffffffc00f08947 */ /* 0x008fea000383ffff */
[----:B------:R-:W-:-:S05]  /*98a0*/  VIADD R2, R2, 0x1 ;  /* 0x0000000102027836 */ /* 0x000fca0000000000 */
[----:B------:R-:W-:-:S04]  /*98b0*/  ISETP.NE.AND P0, PT, R2, 0xe, PT ;  /* 0x0000000e0200780c */ /* 0x000fc80003f05270 */
[----:B--2---:R-:W-:Y:S02]  /*98c0*/  SEL R0, RZ, 0x1, P0 ;  /* 0x00000001ff007807 */ /* 0x004fe40000000000 */
[----:B------:R-:W-:Y:S02]  /*98d0*/  SEL R2, R2, RZ, P0 ;  /* 0x000000ff02027207 */ /* 0x000fe40000000000 */
[----:B------:R-:W-:-:S03]  /*98e0*/  LOP3.LUT R7, R3, R0, RZ, 0x3c, !PT ;  /* 0x0000000003077212 */ /* 0x000fc600078e3cff */
[----:B------:R-:W-:Y:S01]  /*98f0*/  IMAD R0, R2, 0x8, R5 ;  /* 0x0000000802007824 */ /* 0x000fe200078e0205 */
[----:B------:R-:W-:-:S07]  /*9900*/  SHF.L.U32 R3, R7, 0x1f, RZ ;  /* 0x0000001f07037819 */ /* 0x000fce00000006ff */
.L_x_282:
        /* <DEDUP_REMOVED lines=11> */
.L_x_283:
        /* <DEDUP_REMOVED lines=11> */
.L_x_284:
        /* <DEDUP_REMOVED lines=11> */
.L_x_285:
        /* <DEDUP_REMOVED lines=11> */
.L_x_286:
        /* <DEDUP_REMOVED lines=11> */
.L_x_287:
        /* <DEDUP_REMOVED lines=11> */
.L_x_288:
        /* <DEDUP_REMOVED lines=11> */
.L_x_289:
        /* <DEDUP_REMOVED lines=11> */
.L_x_290:
        /* <DEDUP_REMOVED lines=11> */
.L_x_291:
        /* <DEDUP_REMOVED lines=11> */
.L_x_292:
        /* <DEDUP_REMOVED lines=11> */
.L_x_293:
        /* <DEDUP_REMOVED lines=11> */
.L_x_294:
[----:B--2---:R2:W3:Y:S02]  /*a150*/  SYNCS.PHASECHK.TRANS64.TRYWAIT P0, [R2+URZ], R3 ;  /* 0x00000003020075a7 */ /* 0x0044e4000800017f */
[----:B---3--:R-:W-:Y:S05]  /*a160*/  @!P0 NANOSLEEP.SYNCS 0x989680 ;  /* 0x009896800000895d */ /* 0x008fea0003900000 */
[----:B------:R-:W3:Y:S02]  /*a170*/  @!P0 SYNCS.PHASECHK.TRANS64 P0, [R2+URZ], R3 ;  /* 0x00000003020085a7 */ /* 0x000ee4000800007f */
[----:B---3--:R-:W-:Y:S05]  /*a180*/  @P0 EXIT ;  /* 0x000000000000094d */ /* 0x008fea0003800000 */
[----:B------:R-:W-:Y:S05]  /*a190*/  BRA `(.L_x_294) ;  /* 0xfffffffc00ec7947 */ /* 0x000fea000383ffff */
.L_x_295:
[----:B------:R-:W-:-:S00]  /*a1a0*/  BRA `(.L_x_295) ;  /* 0xfffffffc00fc7947 */ /* 0x000fc0000383ffff */
[----:B------:R-:W-:-:S00]  /*a1b0*/  NOP ;  /* 0x0000000000007918 */ /* 0x000fc00000000000 */
        /* <DEDUP_REMOVED lines=12> */
.L_x_296:


//--------------------- .nv.shared._ZN7cutlass13device_kernelINS_4conv6kernel13ConvUniversalINS1_16ConvProblemShapeILNS1_8OperatorE0ELi2EEENS1_10collective14CollectiveConvINS1_46MainloopSm90TmaGmmaWarpSpecializedImplicitGemmILS5_0ELi14ELi2EN4cute5tupleIJNSA_1CILi1EEESD_SD_EEENS1_36KernelImplicitTmaWarpSpecializedSm90ELi1EEENSB_IJNSC_ILi128EEESH_NSB_IJNSC_ILi32EEEEEEEEENS_10bfloat16_tESL_NSA_8TiledMMAINSA_8MMA_AtomIJNSA_4SM904GMMA28MMA_64x128x16_F32BF16BF16_SSILNSP_5MajorE0ELSR_0ELNSP_7ScaleInE1ELSS_1EEEEEENSA_6LayoutISE_NSB_IJNSC_ILi0EEESW_SW_EEEEENSB_IJNSA_10UnderscoreESZ_SZ_EEEEENS7_6detail26Sm90ImplicitGemmTileTraitsINSA_20SM90_TMA_LOAD_IM2COLENSA_14ComposedLayoutINSA_7SwizzleILi2ELi4ELi3EEENSA_18smem_ptr_flag_bitsILi16EEENSV_INSB_IJNSB_IJNSC_ILi8EEENSC_ILi16EEEEEENSB_IJSI_SD_EEENSB_IJSD_NSC_ILi14EEEEEEEEENSB_IJNSB_IJSI_NSC_ILi256EEEEEENSB_IJSD_SW_EEENSB_IJSW_NSC_ILi4096EEEEEEEEEEEEEvEENS13_INSA_13SM90_TMA_LOADES1O_vEEEENS_8epilogue10collective6detail29Sm90TmaWarpSpecializedAdapterINS1U_15DefaultEpilogueISL_NSB_IJNSB_IJlllEEESD_SW_EEES1Z_NS1T_6thread17LinearCombinationISL_Li1EffLNS20_9ScaleType4KindE0ELNS_15FloatRoundStyleE2ESL_EENS_4gemm15EpilogueDefaultEEEEEvvEEEEvNT_6ParamsE --------------------------
	.section	.nv.shared._ZN7cutlass13device_kernelINS_4conv6kernel13ConvUniversalINS1_16ConvProblemShapeILNS1_8OperatorE0ELi2EEENS1_10collective14CollectiveConvINS1_46MainloopSm90TmaGmmaWarpSpecializedImplicitGemmILS5_0ELi14ELi2EN4cute5tupleIJNSA_1CILi1EEESD_SD_EEENS1_36KernelImplicitTmaWarpSpecializedSm90ELi1EEENSB_IJNSC_ILi128EEESH_NSB_IJNSC_ILi32EEEEEEEEENS_10bfloat16_tESL_NSA_8TiledMMAINSA_8MMA_AtomIJNSA_4SM904GMMA28MMA_64x128x16_F32BF16BF16_SSILNSP_5MajorE0ELSR_0ELNSP_7ScaleInE1ELSS_1EEEEEENSA_6LayoutISE_NSB_IJNSC_ILi0EEESW_SW_EEEEENSB_IJNSA_10UnderscoreESZ_SZ_EEEEENS7_6detail26Sm90ImplicitGemmTileTraitsINSA_20SM90_TMA_LOAD_IM2COLENSA_14ComposedLayoutINSA_7SwizzleILi2ELi4ELi3EEENSA_18smem_ptr_flag_bitsILi16EEENSV_INSB_IJNSB_IJNSC_ILi8EEENSC_ILi16EEEEEENSB_IJSI_SD_EEENSB_IJSD_NSC_ILi14EEEEEEEEENSB_IJNSB_IJSI_NSC_ILi256EEEEEENSB_IJSD_SW_EEENSB_IJSW_NSC_ILi4096EEEEEEEEEEEEEvEENS13_INSA_13SM90_TMA_LOADES1O_vEEEENS_8epilogue10collective6detail29Sm90TmaWarpSpecializedAdapterINS1U_15DefaultEpilogueISL_NSB_IJNSB_IJlllEEESD_SW_EEES1Z_NS1T_6thread17LinearCombinationISL_Li1EffLNS20_9ScaleType4KindE0ELNS_15FloatRoundStyleE2ESL_EENS_4gemm15EpilogueDefaultEEEEEvvEEEEvNT_6ParamsE,"aw",@nobits
	.sectionflags	@""
	.align	16
	.zero		1024


//--------------------- .nv.shared.reserved.0     --------------------------
	.section	.nv.shared.reserved.0,"aw",@nobits
	.weak		__nv_reservedSMEM_offset_0_alias
	.size		__nv_reservedSMEM_offset_0_alias, 0, 0
	.other		__nv_reservedSMEM_offset_0_alias,@"STO_CUDA_RESERVED_SHARED STV_DEFAULT"
__nv_reservedSMEM_offset_0_alias:
	.zero		0


//--------------------- .nv.global                --------------------------
	.section	.nv.global,"aw",@nobits
.nv.global:
	.type		_ZN39_INTERNAL_94ebd1e6_4_k_cu_b462c895_33034cute1_E,@object
	.size		_ZN39_INTERNAL_94ebd1e6_4_k_cu_b462c895_33034cute1_E,(_ZN39_INTERNAL_94ebd1e6_4_k_cu_b462c895_33034cuda3std3__45__cpo6cbeginE - _ZN39_INTERNAL_94ebd1e6_4_k_cu_b462c895_33034cute1_E)
_ZN39_INTERNAL_94ebd1e6_4_k_cu_b462c895_33034cute1_E:
	.zero		1
	.type		_ZN39_INTERNAL_94ebd1e6_4_k_cu_b462c895_33034cuda3std3__45__cpo6cbeginE,@object
	.size		_ZN39_INTERNAL_94ebd1e6_4_k_cu_b462c895_33034cuda3std3__45__cpo6cbeginE,(_ZN39_INTERNAL_94ebd1e6_4_k_cu_b462c895_33034cuda3std3__48in_placeE - _ZN39_INTERNAL_94ebd1e6_4_k_cu_b462c895_33034cuda3std3__45__cpo6cbeginE)
_ZN39_INTERNAL_94ebd1e6_4_k_cu_b462c895_33034cuda3std3__45__cpo6cbeginE:
	.zero		1
	.type		_ZN39_INTERNAL_94ebd1e6_4_k_cu_b462c895_33034cuda3std3__48in_placeE,@object
	.size		_ZN39_INTERNAL_94ebd1e6_4_k_cu_b462c895_33034cuda3std3__48in_placeE,(_ZN39_INTERNAL_94ebd1e6_4_k_cu_b462c895_33034cuda3std6ranges3__45__cpo9iter_moveE - _ZN39_INTERNAL_94ebd1e6_4_k_cu_b462c895_33034cuda3std3__48in_placeE)
_ZN39_INTERNAL_94ebd1e6_4_k_cu_b462c895_33034cuda3std3__48in_placeE:
	.zero		1
	.type		_ZN39_INTERNAL_94ebd1e6_4_k_cu_b462c895_33034cuda3std6ranges3__45__cpo9iter_moveE,@object
	.size		_ZN39_INTERNAL_94ebd1e6_4_k_cu_b462c895_33034cuda3std6ranges3__45__cpo9iter_moveE,(_ZN39_INTERNAL_94ebd1e6_4_k_cu_b462c895_33034cuda3std3__45__cpo5beginE - _ZN39_INTERNAL_94ebd1e6_4_k_cu_b462c895_33034cuda3std6ranges3__45__cpo9iter_moveE)
_ZN39_INTERNAL_94ebd1e6_4_k_cu_b462c895_33034cuda3std6ranges3__45__cpo9iter_moveE:
	.zero		1
	.type		_ZN39_INTERNAL_94ebd1e6_4_k_cu_b462c895_33034cuda3std3__45__cpo5beginE,@object
	.size		_ZN39_INTERNAL_94ebd1e6_4_k_cu_b462c895_33034cuda3std3__45__cpo5beginE,(_ZN39_INTERNAL_94ebd1e6_4_k_cu_b462c895_33034cuda3std3__441_GLOBAL__N__94ebd1e6_4_k_cu_b462c895_33036ignoreE - _ZN39_INTERNAL_94ebd1e6_4_k_cu_b462c895_33034cuda3std3__45__cpo5beginE)
_ZN39_INTERNAL_94ebd1e6_4_k_cu_b462c895_33034cuda3std3__45__cpo5beginE:
	.zero		1
	.type		_ZN39_INTERNAL_94ebd1e6_4_k_cu_b462c895_33034cuda3std3__441_GLOBAL__N__94ebd1e6_4_k_cu_b462c895_33036ignoreE,@object
	.size		_ZN39_INTERNAL_94ebd1e6_4_k_cu_b462c895_33034cuda3std3__441_GLOBAL__N__94ebd1e6_4_k_cu_b462c895_33036ignoreE,(_ZN39_INTERNAL_94ebd1e6_4_k_cu_b462c895_33034cute7productE - _ZN39_INTERNAL_94ebd1e6_4_k_cu_b462c895_33034cuda3std3__441_GLOBAL__N__94ebd1e6_4_k_cu_b462c895_33036ignoreE)
_ZN39_INTERNAL_94ebd1e6_4_k_cu_b462c895_33034cuda3std3__441_GLOBAL__N__94ebd1e6_4_k_cu_b462c895_33036ignoreE:
	.zero		1
	.type		_ZN39_INTERNAL_94ebd1e6_4_k_cu_b462c895_33034cute7productE,@object
	.size		_ZN39_INTERNAL_94ebd1e6_4_k_cu_b462c895_33034cute7productE,(_ZN39_INTERNAL_94ebd1e6_4_k_cu_b462c895_33034cuda3std3__45__cpo3endE - _ZN39_INTERNAL_94ebd1e6_4_k_cu_b462c895_33034cute7productE)
_ZN39_INTERNAL_94ebd1e6_4_k_cu_b462c895_33034cute7productE:
	.zero		1
	.type		_ZN39_INTERNAL_94ebd1e6_4_k_cu_b462c895_33034cuda3std3__45__cpo3endE,@object
	.size		_ZN39_INTERNAL_94ebd1e6_4_k_cu_b462c895_33034cuda3std3__45__cpo3endE,(_ZN39_INTERNAL_94ebd1e6_4_k_cu_b462c895_33034cuda3std3__419piecewise_constructE - _ZN39_INTERNAL_94ebd1e6_4_k_cu_b462c895_33034cuda3std3__45__cpo3endE)
_ZN39_INTERNAL_94ebd1e6_4_k_cu_b462c895_33034cuda3std3__45__cpo3endE:
	.zero		1
	.type		_ZN39_INTERNAL_94ebd1e6_4_k_cu_b462c895_33034cuda3std3__419piecewise_constructE,@object
	.size		_ZN39_INTERNAL_94ebd1e6_4_k_cu_b462c895_33034cuda3std3__419piecewise_constructE,(_ZN39_INTERNAL_94ebd1e6_4_k_cu_b462c895_33034cuda3std3__45__cpo4cendE - _ZN39_INTERNAL_94ebd1e6_4_k_cu_b462c895_33034cuda3std3__419piecewise_constructE)
_ZN39_INTERNAL_94ebd1e6_4_k_cu_b462c895_33034cuda3std3__419piecewise_constructE:
	.zero		1
	.type		_ZN39_INTERNAL_94ebd1e6_4_k_cu_b462c895_33034cuda3std3__45__cpo4cendE,@object
	.size		_ZN39_INTERNAL_94ebd1e6_4_k_cu_b462c895_33034cuda3std3__45__cpo4cendE,(_ZN39_INTERNAL_94ebd1e6_4_k_cu_b462c895_33034cuda3std6ranges3__45__cpo4swapE - _ZN39_INTERNAL_94ebd1e6_4_k_cu_b462c895_33034cuda3std3__45__cpo4cendE)
_ZN39_INTERNAL_94ebd1e6_4_k_cu_b462c895_33034cuda3std3__45__cpo4cendE:
	.zero		1
	.type		_ZN39_INTERNAL_94ebd1e6_4_k_cu_b462c895_33034cuda3std6ranges3__45__cpo4swapE,@object
	.size		_ZN39_INTERNAL_94ebd1e6_4_k_cu_b462c895_33034cuda3std6ranges3__45__cpo4swapE,(.L_7 - _ZN39_INTERNAL_94ebd1e6_4_k_cu_b462c895_33034cuda3std6ranges3__45__cpo4swapE)
_ZN39_INTERNAL_94ebd1e6_4_k_cu_b462c895_33034cuda3std6ranges3__45__cpo4swapE:
	.zero		1
.L_7:


//--------------------- .nv.constant0._ZN7cutlass13device_kernelINS_4conv6kernel13ConvUniversalINS1_16ConvProblemShapeILNS1_8OperatorE0ELi2EEENS1_10collective14CollectiveConvINS1_46MainloopSm90TmaGmmaWarpSpecializedImplicitGemmILS5_0ELi14ELi2EN4cute5tupleIJNSA_1CILi1EEESD_SD_EEENS1_36KernelImplicitTmaWarpSpecializedSm90ELi1EEENSB_IJNSC_ILi128EEESH_NSB_IJNSC_ILi32EEEEEEEEENS_10bfloat16_tESL_NSA_8TiledMMAINSA_8MMA_AtomIJNSA_4SM904GMMA28MMA_64x128x16_F32BF16BF16_SSILNSP_5MajorE0ELSR_0ELNSP_7ScaleInE1ELSS_1EEEEEENSA_6LayoutISE_NSB_IJNSC_ILi0EEESW_SW_EEEEENSB_IJNSA_10UnderscoreESZ_SZ_EEEEENS7_6detail26Sm90ImplicitGemmTileTraitsINSA_20SM90_TMA_LOAD_IM2COLENSA_14ComposedLayoutINSA_7SwizzleILi2ELi4ELi3EEENSA_18smem_ptr_flag_bitsILi16EEENSV_INSB_IJNSB_IJNSC_ILi8EEENSC_ILi16EEEEEENSB_IJSI_SD_EEENSB_IJSD_NSC_ILi14EEEEEEEEENSB_IJNSB_IJSI_NSC_ILi256EEEEEENSB_IJSD_SW_EEENSB_IJSW_NSC_ILi4096EEEEEEEEEEEEEvEENS13_INSA_13SM90_TMA_LOADES1O_vEEEENS_8epilogue10collective6detail29Sm90TmaWarpSpecializedAdapterINS1U_15DefaultEpilogueISL_NSB_IJNSB_IJlllEEESD_SW_EEES1Z_NS1T_6thread17LinearCombinationISL_Li1EffLNS20_9ScaleType4KindE0ELNS_15FloatRoundStyleE2ESL_EENS_4gemm15EpilogueDefaultEEEEEvvEEEEvNT_6ParamsE --------------------------
	.section	.nv.constant0._ZN7cutlass13device_kernelINS_4conv6kernel13ConvUniversalINS1_16ConvProblemShapeILNS1_8OperatorE0ELi2EEENS1_10collective14CollectiveConvINS1_46MainloopSm90TmaGmmaWarpSpecializedImplicitGemmILS5_0ELi14ELi2EN4cute5tupleIJNSA_1CILi1EEESD_SD_EEENS1_36KernelImplicitTmaWarpSpecializedSm90ELi1EEENSB_IJNSC_ILi128EEESH_NSB_IJNSC_ILi32EEEEEEEEENS_10bfloat16_tESL_NSA_8TiledMMAINSA_8MMA_AtomIJNSA_4SM904GMMA28MMA_64x128x16_F32BF16BF16_SSILNSP_5MajorE0ELSR_0ELNSP_7ScaleInE1ELSS_1EEEEEENSA_6LayoutISE_NSB_IJNSC_ILi0EEESW_SW_EEEEENSB_IJNSA_10UnderscoreESZ_SZ_EEEEENS7_6detail26Sm90ImplicitGemmTileTraitsINSA_20SM90_TMA_LOAD_IM2COLENSA_14ComposedLayoutINSA_7SwizzleILi2ELi4ELi3EEENSA_18smem_ptr_flag_bitsILi16EEENSV_INSB_IJNSB_IJNSC_ILi8EEENSC_ILi16EEEEEENSB_IJSI_SD_EEENSB_IJSD_NSC_ILi14EEEEEEEEENSB_IJNSB_IJSI_NSC_ILi256EEEEEENSB_IJSD_SW_EEENSB_IJSW_NSC_ILi4096EEEEEEEEEEEEEvEENS13_INSA_13SM90_TMA_LOADES1O_vEEEENS_8epilogue10collective6detail29Sm90TmaWarpSpecializedAdapterINS1U_15DefaultEpilogueISL_NSB_IJNSB_IJlllEEESD_SW_EEES1Z_NS1T_6thread17LinearCombinationISL_Li1EffLNS20_9ScaleType4KindE0ELNS_15FloatRoundStyleE2ESL_EENS_4gemm15EpilogueDefaultEEEEEvvEEEEvNT_6ParamsE,"a",@progbits
	.sectionflags	@""
	.align	4
.nv.constant0._ZN7cutlass13device_kernelINS_4conv6kernel13ConvUniversalINS1_16ConvProblemShapeILNS1_8OperatorE0ELi2EEENS1_10collective14CollectiveConvINS1_46MainloopSm90TmaGmmaWarpSpecializedImplicitGemmILS5_0ELi14ELi2EN4cute5tupleIJNSA_1CILi1EEESD_SD_EEENS1_36KernelImplicitTmaWarpSpecializedSm90ELi1EEENSB_IJNSC_ILi128EEESH_NSB_IJNSC_ILi32EEEEEEEEENS_10bfloat16_tESL_NSA_8TiledMMAINSA_8MMA_AtomIJNSA_4SM904GMMA28MMA_64x128x16_F32BF16BF16_SSILNSP_5MajorE0ELSR_0ELNSP_7ScaleInE1ELSS_1EEEEEENSA_6LayoutISE_NSB_IJNSC_ILi0EEESW_SW_EEEEENSB_IJNSA_10UnderscoreESZ_SZ_EEEEENS7_6detail26Sm90ImplicitGemmTileTraitsINSA_20SM90_TMA_LOAD_IM2COLENSA_14ComposedLayoutINSA_7SwizzleILi2ELi4ELi3EEENSA_18smem_ptr_flag_bitsILi16EEENSV_INSB_IJNSB_IJNSC_ILi8EEENSC_ILi16EEEEEENSB_IJSI_SD_EEENSB_IJSD_NSC_ILi14EEEEEEEEENSB_IJNSB_IJSI_NSC_ILi256EEEEEENSB_IJSD_SW_EEENSB_IJSW_NSC_ILi4096EEEEEEEEEEEEEvEENS13_INSA_13SM90_TMA_LOADES1O_vEEEENS_8epilogue10collective6detail29Sm90TmaWarpSpecializedAdapterINS1U_15DefaultEpilogueISL_NSB_IJNSB_IJlllEEESD_SW_EEES1Z_NS1T_6thread17LinearCombinationISL_Li1EffLNS20_9ScaleType4KindE0ELNS_15FloatRoundStyleE2ESL_EENS_4gemm15EpilogueDefaultEEEEEvvEEEEvNT_6ParamsE:
	.zero		1536


//--------------------- SYMBOLS --------------------------

	.type		.nv.reservedSmem.offset0,@object
	.size		.nv.reservedSmem.offset0,0x4
